//
// Generated by NVIDIA NVVM Compiler
//
// Compiler Build ID: CL-36424714
// Cuda compilation tools, release 13.0, V13.0.88
// Based on NVVM 20.0.0
//

.version 9.0
.target sm_100
.address_size 64

	// .globl	_Z15matrixKernel3thILi128ELi128ELi8ELi8ELi8EEvPfS0_S0_iii
// _ZZ15matrixKernel3thILi128ELi128ELi8ELi8ELi8EEvPfS0_S0_iiiE2SA has been demoted
// _ZZ15matrixKernel3thILi128ELi128ELi8ELi8ELi8EEvPfS0_S0_iiiE2SB has been demoted

.visible .entry _Z15matrixKernel3thILi128ELi128ELi8ELi8ELi8EEvPfS0_S0_iii(
	.param .u64 .ptr .align 1 _Z15matrixKernel3thILi128ELi128ELi8ELi8ELi8EEvPfS0_S0_iii_param_0,
	.param .u64 .ptr .align 1 _Z15matrixKernel3thILi128ELi128ELi8ELi8ELi8EEvPfS0_S0_iii_param_1,
	.param .u64 .ptr .align 1 _Z15matrixKernel3thILi128ELi128ELi8ELi8ELi8EEvPfS0_S0_iii_param_2,
	.param .u32 _Z15matrixKernel3thILi128ELi128ELi8ELi8ELi8EEvPfS0_S0_iii_param_3,
	.param .u32 _Z15matrixKernel3thILi128ELi128ELi8ELi8ELi8EEvPfS0_S0_iii_param_4,
	.param .u32 _Z15matrixKernel3thILi128ELi128ELi8ELi8ELi8EEvPfS0_S0_iii_param_5
)
{
	.reg .pred 	%p<17>;
	.reg .b32 	%r<158>;
	.reg .b32 	%f<691>;
	.reg .b64 	%rd<48>;
	// demoted variable
	.shared .align 4 .b8 _ZZ15matrixKernel3thILi128ELi128ELi8ELi8ELi8EEvPfS0_S0_iiiE2SA[8192];
	// demoted variable
	.shared .align 4 .b8 _ZZ15matrixKernel3thILi128ELi128ELi8ELi8ELi8EEvPfS0_S0_iiiE2SB[8192];
	ld.param.u64 	%rd4, [_Z15matrixKernel3thILi128ELi128ELi8ELi8ELi8EEvPfS0_S0_iii_param_0];
	ld.param.u64 	%rd2, [_Z15matrixKernel3thILi128ELi128ELi8ELi8ELi8EEvPfS0_S0_iii_param_1];
	ld.param.u32 	%r19, [_Z15matrixKernel3thILi128ELi128ELi8ELi8ELi8EEvPfS0_S0_iii_param_4];
	ld.param.u32 	%r20, [_Z15matrixKernel3thILi128ELi128ELi8ELi8ELi8EEvPfS0_S0_iii_param_5];
	cvta.to.global.u64 	%rd5, %rd2;
	cvta.to.global.u64 	%rd6, %rd4;
	mov.u32 	%r21, %ctaid.x;
	mov.u32 	%r22, %ntid.x;
	mul.lo.s32 	%r23, %r22, %r21;
	shl.b32 	%r24, %r23, 3;
	mov.u32 	%r25, %ctaid.y;
	mov.u32 	%r26, %ntid.y;
	mul.lo.s32 	%r27, %r26, %r25;
	shl.b32 	%r28, %r27, 3;
	add.s32 	%r29, %r19, 7;
	shr.s32 	%r30, %r29, 31;
	shr.u32 	%r31, %r30, 29;
	add.s32 	%r32, %r29, %r31;
	shr.s32 	%r1, %r32, 3;
	mov.u32 	%r33, %tid.x;
	mov.u32 	%r34, %tid.y;
	mad.lo.s32 	%r35, %r34, %r22, %r33;
	shr.u32 	%r36, %r35, 1;
	shr.u32 	%r2, %r35, 5;
	add.s32 	%r37, %r36, %r24;
	shl.b32 	%r38, %r35, 2;
	and.b32  	%r39, %r38, 4;
	mad.lo.s32 	%r40, %r19, %r37, %r39;
	mul.wide.s32 	%rd7, %r40, 4;
	add.s64 	%rd1, %rd6, %rd7;
	ld.global.v4.f32 	{%f393, %f394, %f395, %f396}, [%rd1];
	shl.b32 	%r41, %r35, 9;
	and.b32  	%r42, %r41, 512;
	add.s32 	%r43, %r42, %r36;
	shl.b32 	%r44, %r43, 2;
	mov.u32 	%r45, _ZZ15matrixKernel3thILi128ELi128ELi8ELi8ELi8EEvPfS0_S0_iiiE2SA;
	add.s32 	%r46, %r45, %r44;
	st.shared.f32 	[%r46], %f393;
	st.shared.f32 	[%r46+512], %f394;
	st.shared.f32 	[%r46+1024], %f395;
	st.shared.f32 	[%r46+1536], %f396;
	and.b32  	%r47, %r38, 124;
	add.s32 	%r3, %r47, %r28;
	mad.lo.s32 	%r48, %r20, %r2, %r3;
	mul.wide.s32 	%rd8, %r48, 4;
	add.s64 	%rd9, %rd5, %rd8;
	ld.global.v4.f32 	{%f397, %f398, %f399, %f400}, [%rd9];
	shl.b32 	%r49, %r35, 4;
	mov.u32 	%r50, _ZZ15matrixKernel3thILi128ELi128ELi8ELi8ELi8EEvPfS0_S0_iiiE2SB;
	add.s32 	%r4, %r50, %r49;
	st.shared.v4.f32 	[%r4], {%f397, %f398, %f399, %f400};
	setp.lt.s32 	%p1, %r2, %r19;
	setp.lt.s32 	%p2, %r3, %r20;
	and.pred  	%p3, %p1, %p2;
	@%p3 bra 	$L__BB0_2;
	mov.b32 	%r51, 0;
	st.shared.u32 	[%r4], %r51;
$L__BB0_2:
	ld.param.u32 	%r148, [_Z15matrixKernel3thILi128ELi128ELi8ELi8ELi8EEvPfS0_S0_iii_param_5];
	setp.lt.s32 	%p4, %r2, %r19;
	add.s32 	%r52, %r3, 1;
	setp.lt.s32 	%p5, %r52, %r148;
	and.pred  	%p6, %p4, %p5;
	@%p6 bra 	$L__BB0_4;
	mov.b32 	%r53, 0;
	st.shared.u32 	[%r4+4], %r53;
$L__BB0_4:
	ld.param.u32 	%r149, [_Z15matrixKernel3thILi128ELi128ELi8ELi8ELi8EEvPfS0_S0_iii_param_5];
	setp.lt.s32 	%p7, %r2, %r19;
	add.s32 	%r54, %r3, 2;
	setp.lt.s32 	%p8, %r54, %r149;
	and.pred  	%p9, %p7, %p8;
	@%p9 bra 	$L__BB0_6;
	mov.b32 	%r55, 0;
	st.shared.u32 	[%r4+8], %r55;
$L__BB0_6:
	ld.param.u32 	%r150, [_Z15matrixKernel3thILi128ELi128ELi8ELi8ELi8EEvPfS0_S0_iii_param_5];
	setp.lt.s32 	%p10, %r2, %r19;
	add.s32 	%r56, %r3, 3;
	setp.lt.s32 	%p11, %r56, %r150;
	and.pred  	%p12, %p10, %p11;
	@%p12 bra 	$L__BB0_8;
	mov.b32 	%r57, 0;
	st.shared.u32 	[%r4+12], %r57;
$L__BB0_8:
	bar.sync 	0;
	setp.lt.s32 	%p13, %r19, 9;
	mov.f32 	%f626, 0f00000000;
	mov.f32 	%f625, %f626;
	mov.f32 	%f624, %f626;
	mov.f32 	%f623, %f626;
	mov.f32 	%f622, %f626;
	mov.f32 	%f621, %f626;
	mov.f32 	%f620, %f626;
	mov.f32 	%f619, %f626;
	mov.f32 	%f618, %f626;
	mov.f32 	%f617, %f626;
	mov.f32 	%f616, %f626;
	mov.f32 	%f615, %f626;
	mov.f32 	%f614, %f626;
	mov.f32 	%f613, %f626;
	mov.f32 	%f612, %f626;
	mov.f32 	%f611, %f626;
	mov.f32 	%f610, %f626;
	mov.f32 	%f609, %f626;
	mov.f32 	%f608, %f626;
	mov.f32 	%f607, %f626;
	mov.f32 	%f606, %f626;
	mov.f32 	%f605, %f626;
	mov.f32 	%f604, %f626;
	mov.f32 	%f603, %f626;
	mov.f32 	%f602, %f626;
	mov.f32 	%f601, %f626;
	mov.f32 	%f600, %f626;
	mov.f32 	%f599, %f626;
	mov.f32 	%f598, %f626;
	mov.f32 	%f597, %f626;
	mov.f32 	%f596, %f626;
	mov.f32 	%f595, %f626;
	mov.f32 	%f594, %f626;
	mov.f32 	%f593, %f626;
	mov.f32 	%f592, %f626;
	mov.f32 	%f591, %f626;
	mov.f32 	%f590, %f626;
	mov.f32 	%f589, %f626;
	mov.f32 	%f588, %f626;
	mov.f32 	%f587, %f626;
	mov.f32 	%f586, %f626;
	mov.f32 	%f585, %f626;
	mov.f32 	%f584, %f626;
	mov.f32 	%f583, %f626;
	mov.f32 	%f582, %f626;
	mov.f32 	%f581, %f626;
	mov.f32 	%f580, %f626;
	mov.f32 	%f579, %f626;
	mov.f32 	%f578, %f626;
	mov.f32 	%f577, %f626;
	mov.f32 	%f576, %f626;
	mov.f32 	%f575, %f626;
	mov.f32 	%f574, %f626;
	mov.f32 	%f573, %f626;
	mov.f32 	%f572, %f626;
	mov.f32 	%f571, %f626;
	mov.f32 	%f570, %f626;
	mov.f32 	%f569, %f626;
	mov.f32 	%f568, %f626;
	mov.f32 	%f567, %f626;
	mov.f32 	%f566, %f626;
	mov.f32 	%f565, %f626;
	mov.f32 	%f564, %f626;
	mov.f32 	%f563, %f626;
	@%p13 bra 	$L__BB0_13;
	max.s32 	%r5, %r1, 2;
	mov.b32 	%r153, 1;
	mov.f32 	%f563, 0f00000000;
	mov.f32 	%f564, %f563;
	mov.f32 	%f565, %f563;
	mov.f32 	%f566, %f563;
	mov.f32 	%f567, %f563;
	mov.f32 	%f568, %f563;
	mov.f32 	%f569, %f563;
	mov.f32 	%f570, %f563;
	mov.f32 	%f571, %f563;
	mov.f32 	%f572, %f563;
	mov.f32 	%f573, %f563;
	mov.f32 	%f574, %f563;
	mov.f32 	%f575, %f563;
	mov.f32 	%f576, %f563;
	mov.f32 	%f577, %f563;
	mov.f32 	%f578, %f563;
	mov.f32 	%f579, %f563;
	mov.f32 	%f580, %f563;
	mov.f32 	%f581, %f563;
	mov.f32 	%f582, %f563;
	mov.f32 	%f583, %f563;
	mov.f32 	%f584, %f563;
	mov.f32 	%f585, %f563;
	mov.f32 	%f586, %f563;
	mov.f32 	%f587, %f563;
	mov.f32 	%f588, %f563;
	mov.f32 	%f589, %f563;
	mov.f32 	%f590, %f563;
	mov.f32 	%f591, %f563;
	mov.f32 	%f592, %f563;
	mov.f32 	%f593, %f563;
	mov.f32 	%f594, %f563;
	mov.f32 	%f595, %f563;
	mov.f32 	%f596, %f563;
	mov.f32 	%f597, %f563;
	mov.f32 	%f598, %f563;
	mov.f32 	%f599, %f563;
	mov.f32 	%f600, %f563;
	mov.f32 	%f601, %f563;
	mov.f32 	%f602, %f563;
	mov.f32 	%f603, %f563;
	mov.f32 	%f604, %f563;
	mov.f32 	%f605, %f563;
	mov.f32 	%f606, %f563;
	mov.f32 	%f607, %f563;
	mov.f32 	%f608, %f563;
	mov.f32 	%f609, %f563;
	mov.f32 	%f610, %f563;
	mov.f32 	%f611, %f563;
	mov.f32 	%f612, %f563;
	mov.f32 	%f613, %f563;
	mov.f32 	%f614, %f563;
	mov.f32 	%f615, %f563;
	mov.f32 	%f616, %f563;
	mov.f32 	%f617, %f563;
	mov.f32 	%f618, %f563;
	mov.f32 	%f619, %f563;
	mov.f32 	%f620, %f563;
	mov.f32 	%f621, %f563;
	mov.f32 	%f622, %f563;
	mov.f32 	%f623, %f563;
	mov.f32 	%f624, %f563;
	mov.f32 	%f625, %f563;
	mov.f32 	%f626, %f563;
$L__BB0_10:
	ld.param.u32 	%r151, [_Z15matrixKernel3thILi128ELi128ELi8ELi8ELi8EEvPfS0_S0_iii_param_5];
	ld.param.u64 	%rd46, [_Z15matrixKernel3thILi128ELi128ELi8ELi8ELi8EEvPfS0_S0_iii_param_1];
	shl.b32 	%r60, %r153, 3;
	mul.wide.s32 	%rd10, %r60, 4;
	add.s64 	%rd11, %rd1, %rd10;
	ld.global.v4.f32 	{%f132, %f131, %f130, %f129}, [%rd11];
	mov.u32 	%r63, %tid.x;
	mad.lo.s32 	%r64, %r34, %r22, %r63;
	shr.u32 	%r65, %r64, 5;
	add.s32 	%r66, %r60, %r65;
	mad.lo.s32 	%r67, %r66, %r151, %r3;
	cvta.to.global.u64 	%rd12, %rd46;
	mul.wide.s32 	%rd13, %r67, 4;
	add.s64 	%rd14, %rd12, %rd13;
	ld.global.v4.f32 	{%f133, %f134, %f135, %f136}, [%rd14];
	shl.b32 	%r68, %r153, 12;
	not.b32 	%r69, %r68;
	and.b32  	%r70, %r69, 4096;
	shl.b32 	%r71, %r34, 5;
	mov.u32 	%r72, _ZZ15matrixKernel3thILi128ELi128ELi8ELi8ELi8EEvPfS0_S0_iiiE2SB;
	add.s32 	%r73, %r71, %r72;
	add.s32 	%r74, %r73, %r70;
	add.s32 	%r154, %r74, 16;
	mov.b32 	%r155, 16;
$L__BB0_11:
	mov.u32 	%r75, %tid.x;
	shl.b32 	%r76, %r75, 5;
	mov.u32 	%r77, _ZZ15matrixKernel3thILi128ELi128ELi8ELi8ELi8EEvPfS0_S0_iiiE2SA;
	add.s32 	%r78, %r77, %r76;
	shl.b32 	%r79, %r153, 12;
	not.b32 	%r80, %r79;
	and.b32  	%r81, %r80, 4096;
	add.s32 	%r82, %r78, %r81;
	add.s32 	%r83, %r82, %r155;
	ld.shared.v4.f32 	{%f403, %f404, %f405, %f406}, [%r83+-16];
	ld.shared.v4.f32 	{%f407, %f408, %f409, %f410}, [%r83];
	ld.shared.v4.f32 	{%f411, %f412, %f413, %f414}, [%r154+-16];
	ld.shared.v4.f32 	{%f415, %f416, %f417, %f418}, [%r154];
	fma.rn.f32 	%f626, %f403, %f411, %f626;
	fma.rn.f32 	%f625, %f403, %f412, %f625;
	fma.rn.f32 	%f624, %f403, %f413, %f624;
	fma.rn.f32 	%f623, %f403, %f414, %f623;
	fma.rn.f32 	%f622, %f403, %f415, %f622;
	fma.rn.f32 	%f621, %f403, %f416, %f621;
	fma.rn.f32 	%f620, %f403, %f417, %f620;
	fma.rn.f32 	%f619, %f403, %f418, %f619;
	fma.rn.f32 	%f618, %f404, %f411, %f618;
	fma.rn.f32 	%f617, %f404, %f412, %f617;
	fma.rn.f32 	%f616, %f404, %f413, %f616;
	fma.rn.f32 	%f615, %f404, %f414, %f615;
	fma.rn.f32 	%f614, %f404, %f415, %f614;
	fma.rn.f32 	%f613, %f404, %f416, %f613;
	fma.rn.f32 	%f612, %f404, %f417, %f612;
	fma.rn.f32 	%f611, %f404, %f418, %f611;
	fma.rn.f32 	%f610, %f405, %f411, %f610;
	fma.rn.f32 	%f609, %f405, %f412, %f609;
	fma.rn.f32 	%f608, %f405, %f413, %f608;
	fma.rn.f32 	%f607, %f405, %f414, %f607;
	fma.rn.f32 	%f606, %f405, %f415, %f606;
	fma.rn.f32 	%f605, %f405, %f416, %f605;
	fma.rn.f32 	%f604, %f405, %f417, %f604;
	fma.rn.f32 	%f603, %f405, %f418, %f603;
	fma.rn.f32 	%f602, %f406, %f411, %f602;
	fma.rn.f32 	%f601, %f406, %f412, %f601;
	fma.rn.f32 	%f600, %f406, %f413, %f600;
	fma.rn.f32 	%f599, %f406, %f414, %f599;
	fma.rn.f32 	%f598, %f406, %f415, %f598;
	fma.rn.f32 	%f597, %f406, %f416, %f597;
	fma.rn.f32 	%f596, %f406, %f417, %f596;
	fma.rn.f32 	%f595, %f406, %f418, %f595;
	fma.rn.f32 	%f594, %f407, %f411, %f594;
	fma.rn.f32 	%f593, %f407, %f412, %f593;
	fma.rn.f32 	%f592, %f407, %f413, %f592;
	fma.rn.f32 	%f591, %f407, %f414, %f591;
	fma.rn.f32 	%f590, %f407, %f415, %f590;
	fma.rn.f32 	%f589, %f407, %f416, %f589;
	fma.rn.f32 	%f588, %f407, %f417, %f588;
	fma.rn.f32 	%f587, %f407, %f418, %f587;
	fma.rn.f32 	%f586, %f408, %f411, %f586;
	fma.rn.f32 	%f585, %f408, %f412, %f585;
	fma.rn.f32 	%f584, %f408, %f413, %f584;
	fma.rn.f32 	%f583, %f408, %f414, %f583;
	fma.rn.f32 	%f582, %f408, %f415, %f582;
	fma.rn.f32 	%f581, %f408, %f416, %f581;
	fma.rn.f32 	%f580, %f408, %f417, %f580;
	fma.rn.f32 	%f579, %f408, %f418, %f579;
	fma.rn.f32 	%f578, %f409, %f411, %f578;
	fma.rn.f32 	%f577, %f409, %f412, %f577;
	fma.rn.f32 	%f576, %f409, %f413, %f576;
	fma.rn.f32 	%f575, %f409, %f414, %f575;
	fma.rn.f32 	%f574, %f409, %f415, %f574;
	fma.rn.f32 	%f573, %f409, %f416, %f573;
	fma.rn.f32 	%f572, %f409, %f417, %f572;
	fma.rn.f32 	%f571, %f409, %f418, %f571;
	fma.rn.f32 	%f570, %f410, %f411, %f570;
	fma.rn.f32 	%f569, %f410, %f412, %f569;
	fma.rn.f32 	%f568, %f410, %f413, %f568;
	fma.rn.f32 	%f567, %f410, %f414, %f567;
	fma.rn.f32 	%f566, %f410, %f415, %f566;
	fma.rn.f32 	%f565, %f410, %f416, %f565;
	fma.rn.f32 	%f564, %f410, %f417, %f564;
	fma.rn.f32 	%f563, %f410, %f418, %f563;
	add.s32 	%r155, %r155, 512;
	add.s32 	%r154, %r154, 512;
	setp.ne.s32 	%p14, %r155, 4112;
	@%p14 bra 	$L__BB0_11;
	shl.b32 	%r84, %r153, 12;
	and.b32  	%r85, %r84, 4096;
	mov.u32 	%r86, %ntid.x;
	mov.u32 	%r87, %tid.y;
	mov.u32 	%r88, %tid.x;
	mad.lo.s32 	%r89, %r87, %r86, %r88;
	shl.b32 	%r90, %r89, 9;
	and.b32  	%r91, %r90, 512;
	shr.u32 	%r92, %r89, 1;
	add.s32 	%r93, %r91, %r92;
	shl.b32 	%r94, %r93, 2;
	mov.u32 	%r95, _ZZ15matrixKernel3thILi128ELi128ELi8ELi8ELi8EEvPfS0_S0_iiiE2SA;
	add.s32 	%r96, %r95, %r94;
	add.s32 	%r97, %r96, %r85;
	st.shared.f32 	[%r97], %f132;
	st.shared.f32 	[%r97+512], %f131;
	st.shared.f32 	[%r97+1024], %f130;
	st.shared.f32 	[%r97+1536], %f129;
	shl.b32 	%r98, %r89, 4;
	mov.u32 	%r99, _ZZ15matrixKernel3thILi128ELi128ELi8ELi8ELi8EEvPfS0_S0_iiiE2SB;
	add.s32 	%r100, %r99, %r98;
	add.s32 	%r101, %r100, %r85;
	st.shared.v4.f32 	[%r101], {%f133, %f134, %f135, %f136};
	bar.sync 	0;
	add.s32 	%r153, %r153, 1;
	setp.eq.s32 	%p15, %r153, %r5;
	@%p15 bra 	$L__BB0_13;
	bra.uni 	$L__BB0_10;
$L__BB0_13:
	add.s32 	%r103, %r1, -1;
	shr.u32 	%r104, %r103, 31;
	add.s32 	%r105, %r103, %r104;
	and.b32  	%r106, %r105, -2;
	sub.s32 	%r107, %r103, %r106;
	shl.b32 	%r108, %r107, 12;
	mov.u32 	%r109, %tid.x;
	shl.b32 	%r110, %r109, 5;
	add.s32 	%r111, %r108, %r110;
	mov.u32 	%r112, _ZZ15matrixKernel3thILi128ELi128ELi8ELi8ELi8EEvPfS0_S0_iiiE2SA;
	add.s32 	%r6, %r112, %r111;
	mov.u32 	%r113, %tid.y;
	shl.b32 	%r114, %r113, 5;
	add.s32 	%r115, %r108, %r114;
	mov.u32 	%r116, _ZZ15matrixKernel3thILi128ELi128ELi8ELi8ELi8EEvPfS0_S0_iiiE2SB;
	add.s32 	%r117, %r115, %r116;
	add.s32 	%r156, %r117, 16;
	mov.b32 	%r157, 16;
$L__BB0_14:
	add.s32 	%r118, %r6, %r157;
	ld.shared.v4.f32 	{%f419, %f420, %f421, %f422}, [%r118+-16];
	ld.shared.v4.f32 	{%f423, %f424, %f425, %f426}, [%r118];
	ld.shared.v4.f32 	{%f427, %f428, %f429, %f430}, [%r156+-16];
	ld.shared.v4.f32 	{%f431, %f432, %f433, %f434}, [%r156];
	fma.rn.f32 	%f626, %f419, %f427, %f626;
	fma.rn.f32 	%f625, %f419, %f428, %f625;
	fma.rn.f32 	%f624, %f419, %f429, %f624;
	fma.rn.f32 	%f623, %f419, %f430, %f623;
	fma.rn.f32 	%f622, %f419, %f431, %f622;
	fma.rn.f32 	%f621, %f419, %f432, %f621;
	fma.rn.f32 	%f620, %f419, %f433, %f620;
	fma.rn.f32 	%f619, %f419, %f434, %f619;
	fma.rn.f32 	%f618, %f420, %f427, %f618;
	fma.rn.f32 	%f617, %f420, %f428, %f617;
	fma.rn.f32 	%f616, %f420, %f429, %f616;
	fma.rn.f32 	%f615, %f420, %f430, %f615;
	fma.rn.f32 	%f614, %f420, %f431, %f614;
	fma.rn.f32 	%f613, %f420, %f432, %f613;
	fma.rn.f32 	%f612, %f420, %f433, %f612;
	fma.rn.f32 	%f611, %f420, %f434, %f611;
	fma.rn.f32 	%f610, %f421, %f427, %f610;
	fma.rn.f32 	%f609, %f421, %f428, %f609;
	fma.rn.f32 	%f608, %f421, %f429, %f608;
	fma.rn.f32 	%f607, %f421, %f430, %f607;
	fma.rn.f32 	%f606, %f421, %f431, %f606;
	fma.rn.f32 	%f605, %f421, %f432, %f605;
	fma.rn.f32 	%f604, %f421, %f433, %f604;
	fma.rn.f32 	%f603, %f421, %f434, %f603;
	fma.rn.f32 	%f602, %f422, %f427, %f602;
	fma.rn.f32 	%f601, %f422, %f428, %f601;
	fma.rn.f32 	%f600, %f422, %f429, %f600;
	fma.rn.f32 	%f599, %f422, %f430, %f599;
	fma.rn.f32 	%f598, %f422, %f431, %f598;
	fma.rn.f32 	%f597, %f422, %f432, %f597;
	fma.rn.f32 	%f596, %f422, %f433, %f596;
	fma.rn.f32 	%f595, %f422, %f434, %f595;
	fma.rn.f32 	%f594, %f423, %f427, %f594;
	fma.rn.f32 	%f593, %f423, %f428, %f593;
	fma.rn.f32 	%f592, %f423, %f429, %f592;
	fma.rn.f32 	%f591, %f423, %f430, %f591;
	fma.rn.f32 	%f590, %f423, %f431, %f590;
	fma.rn.f32 	%f589, %f423, %f432, %f589;
	fma.rn.f32 	%f588, %f423, %f433, %f588;
	fma.rn.f32 	%f587, %f423, %f434, %f587;
	fma.rn.f32 	%f586, %f424, %f427, %f586;
	fma.rn.f32 	%f585, %f424, %f428, %f585;
	fma.rn.f32 	%f584, %f424, %f429, %f584;
	fma.rn.f32 	%f583, %f424, %f430, %f583;
	fma.rn.f32 	%f582, %f424, %f431, %f582;
	fma.rn.f32 	%f581, %f424, %f432, %f581;
	fma.rn.f32 	%f580, %f424, %f433, %f580;
	fma.rn.f32 	%f579, %f424, %f434, %f579;
	fma.rn.f32 	%f578, %f425, %f427, %f578;
	fma.rn.f32 	%f577, %f425, %f428, %f577;
	fma.rn.f32 	%f576, %f425, %f429, %f576;
	fma.rn.f32 	%f575, %f425, %f430, %f575;
	fma.rn.f32 	%f574, %f425, %f431, %f574;
	fma.rn.f32 	%f573, %f425, %f432, %f573;
	fma.rn.f32 	%f572, %f425, %f433, %f572;
	fma.rn.f32 	%f571, %f425, %f434, %f571;
	fma.rn.f32 	%f570, %f426, %f427, %f570;
	fma.rn.f32 	%f569, %f426, %f428, %f569;
	fma.rn.f32 	%f568, %f426, %f429, %f568;
	fma.rn.f32 	%f567, %f426, %f430, %f567;
	fma.rn.f32 	%f566, %f426, %f431, %f566;
	fma.rn.f32 	%f565, %f426, %f432, %f565;
	fma.rn.f32 	%f564, %f426, %f433, %f564;
	fma.rn.f32 	%f563, %f426, %f434, %f563;
	add.s32 	%r157, %r157, 512;
	add.s32 	%r156, %r156, 512;
	setp.ne.s32 	%p16, %r157, 4112;
	@%p16 bra 	$L__BB0_14;
	ld.param.u32 	%r152, [_Z15matrixKernel3thILi128ELi128ELi8ELi8ELi8EEvPfS0_S0_iii_param_5];
	ld.param.u64 	%rd47, [_Z15matrixKernel3thILi128ELi128ELi8ELi8ELi8EEvPfS0_S0_iii_param_2];
	mov.u32 	%r119, %tid.x;
	shl.b32 	%r120, %r119, 3;
	mov.u32 	%r121, %ntid.x;
	mov.u32 	%r122, %ctaid.x;
	mul.lo.s32 	%r123, %r121, %r122;
	shl.b32 	%r124, %r123, 3;
	add.s32 	%r125, %r124, %r120;
	mov.u32 	%r126, %tid.y;
	shl.b32 	%r127, %r126, 3;
	mov.u32 	%r128, %ntid.y;
	mov.u32 	%r129, %ctaid.y;
	mul.lo.s32 	%r130, %r128, %r129;
	shl.b32 	%r131, %r130, 3;
	add.s32 	%r132, %r131, %r127;
	cvta.to.global.u64 	%rd15, %rd47;
	mad.lo.s32 	%r133, %r125, %r152, %r132;
	mul.wide.u32 	%rd16, %r133, 4;
	add.s64 	%rd17, %rd15, %rd16;
	st.global.v4.f32 	[%rd17], {%f626, %f625, %f624, %f623};
	st.global.v4.f32 	[%rd17+16], {%f622, %f621, %f620, %f619};
	add.s32 	%r134, %r133, %r152;
	mul.wide.u32 	%rd18, %r134, 4;
	add.s64 	%rd19, %rd15, %rd18;
	st.global.v4.f32 	[%rd19], {%f618, %f617, %f616, %f615};
	add.s32 	%r135, %r134, 4;
	mul.wide.u32 	%rd20, %r135, 4;
	add.s64 	%rd21, %rd15, %rd20;
	st.global.v4.f32 	[%rd21], {%f614, %f613, %f612, %f611};
	add.s32 	%r136, %r134, %r152;
	mul.wide.u32 	%rd22, %r136, 4;
	add.s64 	%rd23, %rd15, %rd22;
	st.global.v4.f32 	[%rd23], {%f610, %f609, %f608, %f607};
	add.s32 	%r137, %r135, %r152;
	mul.wide.u32 	%rd24, %r137, 4;
	add.s64 	%rd25, %rd15, %rd24;
	st.global.v4.f32 	[%rd25], {%f606, %f605, %f604, %f603};
	add.s32 	%r138, %r136, %r152;
	mul.wide.u32 	%rd26, %r138, 4;
	add.s64 	%rd27, %rd15, %rd26;
	st.global.v4.f32 	[%rd27], {%f602, %f601, %f600, %f599};
	add.s32 	%r139, %r137, %r152;
	mul.wide.u32 	%rd28, %r139, 4;
	add.s64 	%rd29, %rd15, %rd28;
	st.global.v4.f32 	[%rd29], {%f598, %f597, %f596, %f595};
	add.s32 	%r140, %r138, %r152;
	mul.wide.u32 	%rd30, %r140, 4;
	add.s64 	%rd31, %rd15, %rd30;
	st.global.v4.f32 	[%rd31], {%f594, %f593, %f592, %f591};
	add.s32 	%r141, %r139, %r152;
	mul.wide.u32 	%rd32, %r141, 4;
	add.s64 	%rd33, %rd15, %rd32;
	st.global.v4.f32 	[%rd33], {%f590, %f589, %f588, %f587};
	add.s32 	%r142, %r140, %r152;
	mul.wide.u32 	%rd34, %r142, 4;
	add.s64 	%rd35, %rd15, %rd34;
	st.global.v4.f32 	[%rd35], {%f586, %f585, %f584, %f583};
	add.s32 	%r143, %r141, %r152;
	mul.wide.u32 	%rd36, %r143, 4;
	add.s64 	%rd37, %rd15, %rd36;
	st.global.v4.f32 	[%rd37], {%f582, %f581, %f580, %f579};
	add.s32 	%r144, %r142, %r152;
	mul.wide.u32 	%rd38, %r144, 4;
	add.s64 	%rd39, %rd15, %rd38;
	st.global.v4.f32 	[%rd39], {%f578, %f577, %f576, %f575};
	add.s32 	%r145, %r143, %r152;
	mul.wide.u32 	%rd40, %r145, 4;
	add.s64 	%rd41, %rd15, %rd40;
	st.global.v4.f32 	[%rd41], {%f574, %f573, %f572, %f571};
	add.s32 	%r146, %r144, %r152;
	mul.wide.u32 	%rd42, %r146, 4;
	add.s64 	%rd43, %rd15, %rd42;
	st.global.v4.f32 	[%rd43], {%f570, %f569, %f568, %f567};
	add.s32 	%r147, %r145, %r152;
	mul.wide.u32 	%rd44, %r147, 4;
	add.s64 	%rd45, %rd15, %rd44;
	st.global.v4.f32 	[%rd45], {%f566, %f565, %f564, %f563};
	ret;

}


// ===== COMPILED SASS (sm_100) =====

	.target	sm_100

	.elftype	@"ET_EXEC"


//--------------------- .note.nv.tkinfo           --------------------------
	.section	.note.nv.tkinfo,"",@"SHT_NOTE"
	.sectionflags	@"SHF_NOTE_NV_TKINFO"
	.tkinfo
        /*0018*/ 	.word	0x00000002
        /*0030*/ 	.string	""
        /*0030*/ 	.string	"ptxas"
        /*0030*/ 	.string	"Cuda compilation tools, release 13.0, V13.0.88"
        /*0030*/ 	.string	"Build cuda_13.0.r13.0/compiler.36424714_0"
        /*0030*/ 	.string	"-arch sm_100 -m 64 "



//--------------------- .note.nv.cuinfo           --------------------------
	.section	.note.nv.cuinfo,"",@"SHT_NOTE"
	.sectionflags	@"SHF_NOTE_NV_CUINFO"
        /*0018*/ 	.short	0x0002
        /*001a*/ 	.short	0x0064
        /*001c*/ 	.short	0x0082
	.zero		2


//--------------------- .nv.info                  --------------------------
	.section	.nv.info,"",@"SHT_CUDA_INFO"
	.align	4


	//----- nvinfo : EIATTR_REGCOUNT
	.align		4
        /*0000*/ 	.byte	0x04, 0x2f
        /*0002*/ 	.short	(.L_1 - .L_0)
	.align		4
.L_0:
        /*0004*/ 	.word	index@(_Z15matrixKernel3thILi128ELi128ELi8ELi8ELi8EEvPfS0_S0_iii)
        /*0008*/ 	.word	0x00000065


	//----- nvinfo : EIATTR_FRAME_SIZE
	.align		4
.L_1:
        /*000c*/ 	.byte	0x04, 0x11
        /*000e*/ 	.short	(.L_3 - .L_2)
	.align		4
.L_2:
        /*0010*/ 	.word	index@(_Z15matrixKernel3thILi128ELi128ELi8ELi8ELi8EEvPfS0_S0_iii)
        /*0014*/ 	.word	0x00000000


	//----- nvinfo : EIATTR_MIN_STACK_SIZE
	.align		4
.L_3:
        /*0018*/ 	.byte	0x04, 0x12
        /*001a*/ 	.short	(.L_5 - .L_4)
	.align		4
.L_4:
        /*001c*/ 	.word	index@(_Z15matrixKernel3thILi128ELi128ELi8ELi8ELi8EEvPfS0_S0_iii)
        /*0020*/ 	.word	0x00000000
.L_5:


//--------------------- .nv.compat                --------------------------
	.section	.nv.compat,"",@"SHT_CUDA_COMPAT_INFO"
	.align	4
        /*0000*/ 	.byte	0x02, 0x09, 0x00, 0x00, 0x02, 0x02, 0x01, 0x00, 0x02, 0x05, 0x05, 0x00, 0x03, 0x07, 0x01, 0x01
        /*0010*/ 	.byte	0x02, 0x03, 0x00, 0x00, 0x02, 0x06, 0x01, 0x00, 0x04, 0x0b, 0x08, 0x00, 0x09, 0x00, 0x00, 0x00
        /*0020*/ 	.byte	0x00, 0x00, 0x00, 0x00


//--------------------- .nv.info._Z15matrixKernel3thILi128ELi128ELi8ELi8ELi8EEvPfS0_S0_iii --------------------------
	.section	.nv.info._Z15matrixKernel3thILi128ELi128ELi8ELi8ELi8EEvPfS0_S0_iii,"",@"SHT_CUDA_INFO"
	.sectionflags	@""
	.align	4


	//----- nvinfo : EIATTR_CUDA_API_VERSION
	.align		4
        /*0000*/ 	.byte	0x04, 0x37
        /*0002*/ 	.short	(.L_7 - .L_6)
.L_6:
        /*0004*/ 	.word	0x00000082


	//----- nvinfo : EIATTR_KPARAM_INFO
	.align		4
.L_7:
        /*0008*/ 	.byte	0x04, 0x17
        /*000a*/ 	.short	(.L_9 - .L_8)
.L_8:
        /*000c*/ 	.word	0x00000000
        /*0010*/ 	.short	0x0005
        /*0012*/ 	.short	0x0020
        /*0014*/ 	.byte	0x00, 0xf0, 0x11, 0x00


	//----- nvinfo : EIATTR_KPARAM_INFO
	.align		4
.L_9:
        /*0018*/ 	.byte	0x04, 0x17
        /*001a*/ 	.short	(.L_11 - .L_10)
.L_10:
        /*001c*/ 	.word	0x00000000
        /*0020*/ 	.short	0x0004
        /*0022*/ 	.short	0x001c
        /*0024*/ 	.byte	0x00, 0xf0, 0x11, 0x00


	//----- nvinfo : EIATTR_KPARAM_INFO
	.align		4
.L_11:
        /*0028*/ 	.byte	0x04, 0x17
        /*002a*/ 	.short	(.L_13 - .L_12)
.L_12:
        /*002c*/ 	.word	0x00000000
        /*0030*/ 	.short	0x0003
        /*0032*/ 	.short	0x0018
        /*0034*/ 	.byte	0x00, 0xf0, 0x11, 0x00


	//----- nvinfo : EIATTR_KPARAM_INFO
	.align		4
.L_13:
        /*0038*/ 	.byte	0x04, 0x17
        /*003a*/ 	.short	(.L_15 - .L_14)
.L_14:
        /*003c*/ 	.word	0x00000000
        /*0040*/ 	.short	0x0002
        /*0042*/ 	.short	0x0010
        /*0044*/ 	.byte	0x00, 0xf5, 0x21, 0x00


	//----- nvinfo : EIATTR_KPARAM_INFO
	.align		4
.L_15:
        /*0048*/ 	.byte	0x04, 0x17
        /*004a*/ 	.short	(.L_17 - .L_16)
.L_16:
        /*004c*/ 	.word	0x00000000
        /*0050*/ 	.short	0x0001
        /*0052*/ 	.short	0x0008
        /*0054*/ 	.byte	0x00, 0xf5, 0x21, 0x00


	//----- nvinfo : EIATTR_KPARAM_INFO
	.align		4
.L_17:
        /*0058*/ 	.byte	0x04, 0x17
        /*005a*/ 	.short	(.L_19 - .L_18)
.L_18:
        /*005c*/ 	.word	0x00000000
        /*0060*/ 	.short	0x0000
        /*0062*/ 	.short	0x0000
        /*0064*/ 	.byte	0x00, 0xf5, 0x21, 0x00


	//----- nvinfo : EIATTR_SPARSE_MMA_MASK
	.align		4
.L_19:
        /*0068*/ 	.byte	0x03, 0x50
        /*006a*/ 	.short	0x0000


	//----- nvinfo : EIATTR_MAXREG_COUNT
	.align		4
        /*006c*/ 	.byte	0x03, 0x1b
        /*006e*/ 	.short	0x00ff


	//----- nvinfo : EIATTR_NUM_BARRIERS
	.align		4
        /*0070*/ 	.byte	0x02, 0x4c
        /*0072*/ 	.byte	0x01
	.zero		1


	//----- nvinfo : EIATTR_MERCURY_ISA_VERSION
	.align		4
        /*0074*/ 	.byte	0x03, 0x5f
        /*0076*/ 	.short	0x0101


	//----- nvinfo : EIATTR_VRC_CTA_INIT_COUNT
	.align		4
        /*0078*/ 	.byte	0x02, 0x4a
	.zero		1
	.zero		1


	//----- nvinfo : EIATTR_EXIT_INSTR_OFFSETS
	.align		4
        /*007c*/ 	.byte	0x04, 0x1c
        /*007e*/ 	.short	(.L_21 - .L_20)


	//   ....[0]....
.L_20:
        /*0080*/ 	.word	0x000024f0


	//----- nvinfo : EIATTR_CBANK_PARAM_SIZE
	.align		4
.L_21:
        /*0084*/ 	.byte	0x03, 0x19
        /*0086*/ 	.short	0x0024


	//----- nvinfo : EIATTR_PARAM_CBANK
	.align		4
        /*0088*/ 	.byte	0x04, 0x0a
        /*008a*/ 	.short	(.L_23 - .L_22)
	.align		4
.L_22:
        /*008c*/ 	.word	index@(.nv.constant0._Z15matrixKernel3thILi128ELi128ELi8ELi8ELi8EEvPfS0_S0_iii)
        /*0090*/ 	.short	0x0380
        /*0092*/ 	.short	0x0024


	//----- nvinfo : EIATTR_SW_WAR
	.align		4
.L_23:
        /*0094*/ 	.byte	0x04, 0x36
        /*0096*/ 	.short	(.L_25 - .L_24)
.L_24:
        /*0098*/ 	.word	0x00000008
.L_25:


//--------------------- .nv.callgraph             --------------------------
	.section	.nv.callgraph,"",@"SHT_CUDA_CALLGRAPH"
	.align	4
	.sectionentsize	8
	.align		4
        /*0000*/ 	.word	0x00000000
	.align		4
        /*0004*/ 	.word	0xffffffff
	.align		4
        /*0008*/ 	.word	0x00000000
	.align		4
        /*000c*/ 	.word	0xfffffffe
	.align		4
        /*0010*/ 	.word	0x00000000
	.align		4
        /*0014*/ 	.word	0xfffffffd
	.align		4
        /*0018*/ 	.word	0x00000000
	.align		4
        /*001c*/ 	.word	0xfffffffc


//--------------------- .text._Z15matrixKernel3thILi128ELi128ELi8ELi8ELi8EEvPfS0_S0_iii --------------------------
	.section	.text._Z15matrixKernel3thILi128ELi128ELi8ELi8ELi8EEvPfS0_S0_iii,"ax",@progbits
	.align	128
        .global         _Z15matrixKernel3thILi128ELi128ELi8ELi8ELi8EEvPfS0_S0_iii
        .type           _Z15matrixKernel3thILi128ELi128ELi8ELi8ELi8EEvPfS0_S0_iii,@function
        .size           _Z15matrixKernel3thILi128ELi128ELi8ELi8ELi8EEvPfS0_S0_iii,(.L_x_5 - _Z15matrixKernel3thILi128ELi128ELi8ELi8ELi8EEvPfS0_S0_iii)
        .other          _Z15matrixKernel3thILi128ELi128ELi8ELi8ELi8EEvPfS0_S0_iii,@"STO_CUDA_ENTRY STV_DEFAULT"
_Z15matrixKernel3thILi128ELi128ELi8ELi8ELi8EEvPfS0_S0_iii:
.text._Z15matrixKernel3thILi128ELi128ELi8ELi8ELi8EEvPfS0_S0_iii:
[----:B------:R-:W-:Y:S01]  /*0000*/  LDC R1, c[0x0][0x37c] ;  /* 0x0000df00ff017b82 */ /* 0x000fe20000000800 */
[----:B------:R-:W0:Y:S07]  /*0010*/  S2R R0, SR_TID.X ;  /* 0x0000000000007919 */ /* 0x000e2e0000002100 */
[----:B------:R-:W1:Y:S01]  /*0020*/  LDC R89, c[0x0][0x360] ;  /* 0x0000d800ff597b82 */ /* 0x000e620000000800 */
[----:B------:R-:W2:Y:S01]  /*0030*/  LDCU UR7, c[0x0][0x39c] ;  /* 0x00007380ff0777ac */ /* 0x000ea20008000800 */
[----:B------:R-:W0:Y:S01]  /*0040*/  S2R R2, SR_TID.Y ;  /* 0x0000000000027919 */ /* 0x000e220000002200 */
[----:B------:R-:W3:Y:S05]  /*0050*/  LDCU UR14, c[0x0][0x3a0] ;  /* 0x00007400ff0e77ac */ /* 0x000eea0008000800 */
[----:B------:R-:W1:Y:S01]  /*0060*/  S2UR UR4, SR_CTAID.X ;  /* 0x00000000000479c3 */ /* 0x000e620000002500 */
[----:B------:R-:W4:Y:S07]  /*0070*/  LDCU.64 UR12, c[0x0][0x358] ;  /* 0x00006b00ff0c77ac */ /* 0x000f2e0008000a00 */
[----:B------:R-:W5:Y:S08]  /*0080*/  S2UR UR5, SR_CTAID.Y ;  /* 0x00000000000579c3 */ /* 0x000f700000002600 */
[----:B------:R-:W5:Y:S08]  /*0090*/  LDC R88, c[0x0][0x364] ;  /* 0x0000d900ff587b82 */ /* 0x000f700000000800 */
[----:B------:R-:W3:Y:S01]  /*00a0*/  LDC.64 R92, c[0x0][0x380] ;  /* 0x0000e000ff5c7b82 */ /* 0x000ee20000000a00 */
[----:B-1----:R-:W-:-:S02]  /*00b0*/  IMAD R3, R89, UR4, RZ ;  /* 0x0000000459037c24 */ /* 0x002fc4000f8e02ff */
[----:B0-----:R-:W-:-:S05]  /*00c0*/  IMAD R6, R89, R2, R0 ;  /* 0x0000000259067224 */ /* 0x001fca00078e0200 */
[----:B------:R-:W0:Y:S01]  /*00d0*/  LDC.64 R4, c[0x0][0x388] ;  /* 0x0000e200ff047b82 */ /* 0x000e220000000a00 */
[----:B------:R-:W-:Y:S02]  /*00e0*/  SHF.R.U32.HI R8, RZ, 0x1, R6 ;  /* 0x00000001ff087819 */ /* 0x000fe40000011606 */
[----:B------:R-:W-:Y:S02]  /*00f0*/  SHF.L.U32 R7, R6, 0x2, RZ ;  /* 0x0000000206077819 */ /* 0x000fe400000006ff */
[----:B------:R-:W-:Y:S02]  /*0100*/  LEA R3, R3, R8, 0x3 ;  /* 0x0000000803037211 */ /* 0x000fe400078e18ff */
[C---:B------:R-:W-:Y:S01]  /*0110*/  LOP3.LUT R10, R7.reuse, 0x4, RZ, 0xc0, !PT ;  /* 0x00000004070a7812 */ /* 0x040fe200078ec0ff */
[----:B-----5:R-:W-:Y:S01]  /*0120*/  IMAD R88, R88, UR5, RZ ;  /* 0x0000000558587c24 */ /* 0x020fe2000f8e02ff */
[----:B------:R-:W-:-:S03]  /*0130*/  LOP3.LUT R9, R7, 0x7c, RZ, 0xc0, !PT ;  /* 0x0000007c07097812 */ /* 0x000fc600078ec0ff */
[----:B--2---:R-:W-:Y:S01]  /*0140*/  IMAD R7, R3, UR7, R10 ;  /* 0x0000000703077c24 */ /* 0x004fe2000f8e020a */
[----:B------:R-:W-:Y:S02]  /*0150*/  LEA R88, R88, R9, 0x3 ;  /* 0x0000000958587211 */ /* 0x000fe400078e18ff */
[----:B------:R-:W-:Y:S01]  /*0160*/  SHF.R.U32.HI R3, RZ, 0x5, R6 ;  /* 0x00000005ff037819 */ /* 0x000fe20000011606 */
[----:B---3--:R-:W-:-:S04]  /*0170*/  IMAD.WIDE R92, R7, 0x4, R92 ;  /* 0x00000004075c7825 */ /* 0x008fc800078e025c */
[----:B------:R-:W-:Y:S01]  /*0180*/  IMAD R7, R3, UR14, R88 ;  /* 0x0000000e03077c24 */ /* 0x000fe2000f8e0258 */
[----:B----4-:R-:W2:Y:S03]  /*0190*/  LDG.E.128 R12, desc[UR12][R92.64] ;  /* 0x0000000c5c0c7981 */ /* 0x010ea6000c1e1d00 */
[----:B0-----:R-:W-:-:S05]  /*01a0*/  IMAD.WIDE R4, R7, 0x4, R4 ;  /* 0x0000000407047825 */ /* 0x001fca00078e0204 */
[----:B------:R0:W3:Y:S01]  /*01b0*/  LDG.E.128 R16, desc[UR12][R4.64] ;  /* 0x0000000c04107981 */ /* 0x0000e2000c1e1d00 */
[----:B------:R-:W1:Y:S01]  /*01c0*/  S2UR UR6, SR_CgaCtaId ;  /* 0x00000000000679c3 */ /* 0x000e620000008800 */
[----:B------:R-:W-:Y:S02]  /*01d0*/  SHF.L.U32 R7, R6, 0x9, RZ ;  /* 0x0000000906077819 */ /* 0x000fe400000006ff */
[----:B------:R-:W-:Y:S02]  /*01e0*/  IADD3 R9, PT, PT, R88, 0x1, RZ ;  /* 0x0000000158097810 */ /* 0x000fe40007ffe0ff */
[----:B------:R-:W-:Y:S01]  /*01f0*/  LOP3.LUT R7, R7, 0x200, RZ, 0xc0, !PT ;  /* 0x0000020007077812 */ /* 0x000fe200078ec0ff */
[----:B------:R-:W-:Y:S01]  /*0200*/  UMOV UR4, 0x400 ;  /* 0x0000040000047882 */ /* 0x000fe20000000000 */
[----:B------:R-:W-:Y:S02]  /*0210*/  ISETP.GE.AND P1, PT, R9, UR14, PT ;  /* 0x0000000e09007c0c */ /* 0x000fe4000bf26270 */
[----:B------:R-:W-:Y:S01]  /*0220*/  IADD3 R7, PT, PT, R8, R7, RZ ;  /* 0x0000000708077210 */ /* 0x000fe20007ffe0ff */
[----:B------:R-:W-:Y:S01]  /*0230*/  UIADD3 UR5, UPT, UPT, UR4, 0x2000, URZ ;  /* 0x0000200004057890 */ /* 0x000fe2000fffe0ff */
[----:B------:R-:W-:-:S02]  /*0240*/  IADD3 R8, PT, PT, R88, 0x2, RZ ;  /* 0x0000000258087810 */ /* 0x000fc40007ffe0ff */
[----:B------:R-:W-:Y:S02]  /*0250*/  IADD3 R9, PT, PT, R88, 0x3, RZ ;  /* 0x0000000358097810 */ /* 0x000fe40007ffe0ff */
[----:B------:R-:W-:Y:S02]  /*0260*/  ISETP.GE.AND P3, PT, R8, UR14, PT ;  /* 0x0000000e08007c0c */ /* 0x000fe4000bf66270 */
[----:B------:R-:W-:Y:S02]  /*0270*/  ISETP.GE.AND P0, PT, R88, UR14, PT ;  /* 0x0000000e58007c0c */ /* 0x000fe4000bf06270 */
[----:B------:R-:W-:Y:S02]  /*0280*/  ISETP.GE.AND P2, PT, R9, UR14, PT ;  /* 0x0000000e09007c0c */ /* 0x000fe4000bf46270 */
[C---:B------:R-:W-:Y:S01]  /*0290*/  ISETP.LT.AND P0, PT, R3.reuse, UR7, !P0 ;  /* 0x0000000703007c0c */ /* 0x040fe2000c701270 */
[----:B-1----:R-:W-:Y:S01]  /*02a0*/  ULEA UR5, UR6, UR5, 0x18 ;  /* 0x0000000506057291 */ /* 0x002fe2000f8ec0ff */
[C---:B------:R-:W-:Y:S01]  /*02b0*/  ISETP.LT.AND P1, PT, R3.reuse, UR7, !P1 ;  /* 0x0000000703007c0c */ /* 0x040fe2000cf21270 */
[----:B------:R-:W-:Y:S01]  /*02c0*/  ULEA UR4, UR6, UR4, 0x18 ;  /* 0x0000000406047291 */ /* 0x000fe2000f8ec0ff */
[----:B------:R-:W-:-:S02]  /*02d0*/  ISETP.LT.AND P3, PT, R3, UR7, !P3 ;  /* 0x0000000703007c0c */ /* 0x000fc4000df61270 */
[----:B------:R-:W-:Y:S02]  /*02e0*/  ISETP.LT.AND P2, PT, R3, UR7, !P2 ;  /* 0x0000000703007c0c */ /* 0x000fe4000d741270 */
[----:B------:R-:W-:Y:S02]  /*02f0*/  MOV R3, UR5 ;  /* 0x0000000500037c02 */ /* 0x000fe40008000f00 */
[----:B------:R-:W-:Y:S02]  /*0300*/  LEA R7, R7, UR4, 0x2 ;  /* 0x0000000407077c11 */ /* 0x000fe4000f8e10ff */
[----:B------:R-:W-:Y:S01]  /*0310*/  LEA R6, R6, R3, 0x4 ;  /* 0x0000000306067211 */ /* 0x000fe200078e20ff */
[----:B------:R-:W-:Y:S02]  /*0320*/  UISETP.GE.AND UP0, UPT, UR7, 0x9, UPT ;  /* 0x000000090700788c */ /* 0x000fe4000bf06270 */
[----:B------:R-:W-:-:S04]  /*0330*/  UIADD3 UR5, UPT, UPT, UR7, 0x7, URZ ;  /* 0x0000000707057890 */ /* 0x000fc8000fffe0ff */
[----:B------:R-:W-:Y:S01]  /*0340*/  USHF.R.S32.HI UR6, URZ, 0x1f, UR5 ;  /* 0x0000001fff067899 */ /* 0x000fe20008011405 */
[----:B------:R-:W-:Y:S02]  /*0350*/  CS2R R64, SRZ ;  /* 0x0000000000407805 */ /* 0x000fe4000001ff00 */
[----:B------:R-:W-:Y:S02]  /*0360*/  CS2R R66, SRZ ;  /* 0x0000000000427805 */ /* 0x000fe4000001ff00 */
[----:B------:R-:W-:Y:S01]  /*0370*/  CS2R R60, SRZ ;  /* 0x00000000003c7805 */ /* 0x000fe2000001ff00 */
[----:B------:R-:W-:Y:S01]  /*0380*/  ULEA.HI UR6, UR6, UR5, URZ, 0x3 ;  /* 0x0000000506067291 */ /* 0x000fe2000f8f18ff */
[----:B------:R-:W-:Y:S02]  /*0390*/  CS2R R62, SRZ ;  /* 0x00000000003e7805 */ /* 0x000fe4000001ff00 */
[----:B------:R-:W-:Y:S02]  /*03a0*/  CS2R R56, SRZ ;  /* 0x0000000000387805 */ /* 0x000fe4000001ff00 */
[----:B------:R-:W-:-:S02]  /*03b0*/  CS2R R58, SRZ ;  /* 0x00000000003a7805 */ /* 0x000fc4000001ff00 */
[----:B------:R-:W-:Y:S02]  /*03c0*/  CS2R R52, SRZ ;  /* 0x0000000000347805 */ /* 0x000fe4000001ff00 */
[----:B------:R-:W-:Y:S02]  /*03d0*/  CS2R R54, SRZ ;  /* 0x0000000000367805 */ /* 0x000fe4000001ff00 */
[----:B------:R-:W-:Y:S02]  /*03e0*/  CS2R R48, SRZ ;  /* 0x0000000000307805 */ /* 0x000fe4000001ff00 */
        /* <DEDUP_REMOVED lines=17> */
[----:B0-----:R-:W-:Y:S01]  /*0500*/  CS2R R4, SRZ ;  /* 0x0000000000047805 */ /* 0x001fe2000001ff00 */
[----:B------:R-:W-:Y:S01]  /*0510*/  USHF.R.S32.HI UR6, URZ, 0x3, UR6 ;  /* 0x00000003ff067899 */ /* 0x000fe20008011406 */
[----:B--2---:R-:W-:Y:S04]  /*0520*/  STS [R7], R12 ;  /* 0x0000000c07007388 */ /* 0x004fe80000000800 */
[----:B------:R-:W-:Y:S04]  /*0530*/  STS [R7+0x200], R13 ;  /* 0x0002000d07007388 */ /* 0x000fe80000000800 */
[----:B------:R-:W-:Y:S04]  /*0540*/  STS [R7+0x400], R14 ;  /* 0x0004000e07007388 */ /* 0x000fe80000000800 */
[----:B------:R-:W-:Y:S04]  /*0550*/  STS [R7+0x600], R15 ;  /* 0x0006000f07007388 */ /* 0x000fe80000000800 */
[----:B---3--:R0:W-:Y:S04]  /*0560*/  STS.128 [R6], R16 ;  /* 0x0000001006007388 */ /* 0x0081e80000000c00 */
[----:B------:R-:W-:Y:S04]  /*0570*/  @!P0 STS [R6], RZ ;  /* 0x000000ff06008388 */ /* 0x000fe80000000800 */
[----:B------:R-:W-:Y:S04]  /*0580*/  @!P1 STS [R6+0x4], RZ ;  /* 0x000004ff06009388 */ /* 0x000fe80000000800 */
[----:B------:R-:W-:Y:S04]  /*0590*/  @!P3 STS [R6+0x8], RZ ;  /* 0x000008ff0600b388 */ /* 0x000fe80000000800 */
[----:B------:R1:W-:Y:S01]  /*05a0*/  @!P2 STS [R6+0xc], RZ ;  /* 0x00000cff0600a388 */ /* 0x0003e20000000800 */
[----:B0-----:R-:W-:-:S02]  /*05b0*/  CS2R R16, SRZ ;  /* 0x0000000000107805 */ /* 0x001fc4000001ff00 */
[----:B------:R-:W-:Y:S02]  /*05c0*/  CS2R R18, SRZ ;  /* 0x0000000000127805 */ /* 0x000fe4000001ff00 */
[----:B------:R-:W-:Y:S02]  /*05d0*/  CS2R R12, SRZ ;  /* 0x00000000000c7805 */ /* 0x000fe4000001ff00 */
[----:B------:R-:W-:Y:S02]  /*05e0*/  CS2R R14, SRZ ;  /* 0x00000000000e7805 */ /* 0x000fe4000001ff00 */
[----:B-1----:R-:W-:Y:S01]  /*05f0*/  CS2R R6, SRZ ;  /* 0x0000000000067805 */ /* 0x002fe2000001ff00 */
[----:B------:R-:W-:Y:S06]  /*0600*/  BAR.SYNC.DEFER_BLOCKING 0x0 ;  /* 0x0000000000007b1d */ /* 0x000fec0000010000 */
[----:B------:R-:W-:Y:S05]  /*0610*/  BRA.U !UP0, `(.L_x_0) ;  /* 0x0000000908607547 */ /* 0x000fea000b800000 */
[----:B------:R-:W-:Y:S01]  /*0620*/  UISETP.LT.AND UP0, UPT, UR6, 0x2, UPT ;  /* 0x000000020600788c */ /* 0x000fe2000bf01270 */
        /* <DEDUP_REMOVED lines=31> */
[----:B------:R-:W-:Y:S01]  /*0820*/  CS2R R64, SRZ ;  /* 0x0000000000407805 */ /* 0x000fe2000001ff00 */
[----:B------:R-:W-:Y:S01]  /*0830*/  USEL UR10, UR6, 0x2, !UP0 ;  /* 0x00000002060a7887 */ /* 0x000fe2000c000000 */
[----:B------:R-:W-:-:S11]  /*0840*/  UMOV UR11, 0x1 ;  /* 0x00000001000b7882 */ /* 0x000fd60000000000 */
.L_x_2:
[----:B0-----:R-:W0:Y:S01]  /*0850*/  S2R R0, SR_TID.X ;  /* 0x0000000000007919 */ /* 0x001e220000002100 */
[----:B------:R-:W1:Y:S01]  /*0860*/  LDC.64 R72, c[0x0][0x388] ;  /* 0x0000e200ff487b82 */ /* 0x000e620000000a00 */
[----:B------:R-:W2:Y:S01]  /*0870*/  LDCU UR14, c[0x0][0x3a0] ;  /* 0x00007400ff0e77ac */ /* 0x000ea20008000800 */
[----:B------:R-:W-:-:S06]  /*0880*/  USHF.L.U32 UR4, UR11, 0x3, URZ ;  /* 0x000000030b047899 */ /* 0x000fcc00080006ff */
[----:B------:R-:W-:-:S05]  /*0890*/  MOV R69, UR4 ;  /* 0x0000000400457c02 */ /* 0x000fca0008000f00 */
[----:B------:R-:W-:-:S06]  /*08a0*/  IMAD.WIDE R68, R69, 0x4, R92 ;  /* 0x0000000445447825 */ /* 0x000fcc00078e025c */
[----:B------:R-:W5:Y:S01]  /*08b0*/  LDG.E.128 R68, desc[UR12][R68.64] ;  /* 0x0000000c44447981 */ /* 0x000f62000c1e1d00 */
[----:B0-----:R-:W-:-:S05]  /*08c0*/  IMAD R3, R89, R2, R0 ;  /* 0x0000000259037224 */ /* 0x001fca00078e0200 */
[----:B------:R-:W-:-:S05]  /*08d0*/  LEA.HI R3, R3, UR4, RZ, 0x1b ;  /* 0x0000000403037c11 */ /* 0x000fca000f8fd8ff */
[----:B--2---:R-:W-:-:S04]  /*08e0*/  IMAD R3, R3, UR14, R88 ;  /* 0x0000000e03037c24 */ /* 0x004fc8000f8e0258 */
[----:B-1----:R-:W-:-:S06]  /*08f0*/  IMAD.WIDE R72, R3, 0x4, R72 ;  /* 0x0000000403487825 */ /* 0x002fcc00078e0248 */
[----:B------:R-:W5:Y:S01]  /*0900*/  LDG.E.128 R72, desc[UR12][R72.64] ;  /* 0x0000000c48487981 */ /* 0x000f62000c1e1d00 */
[----:B------:R-:W0:Y:S01]  /*0910*/  S2UR UR8, SR_CgaCtaId ;  /* 0x00000000000879c3 */ /* 0x000e220000008800 */
[----:B------:R-:W-:Y:S02]  /*0920*/  UMOV UR7, 0x400 ;  /* 0x0000040000077882 */ /* 0x000fe40000000000 */
[----:B------:R-:W-:Y:S02]  /*0930*/  UIADD3 UR5, UPT, UPT, UR7, 0x2000, URZ ;  /* 0x0000200007057890 */ /* 0x000fe4000fffe0ff */
[----:B------:R-:W-:Y:S02]  /*0940*/  USHF.L.U32 UR4, UR11, 0xc, URZ ;  /* 0x0000000c0b047899 */ /* 0x000fe400080006ff */
[----:B0-----:R-:W-:Y:S02]  /*0950*/  ULEA UR9, UR8, UR5, 0x18 ;  /* 0x0000000508097291 */ /* 0x001fe4000f8ec0ff */
[----:B------:R-:W-:-:S02]  /*0960*/  ULOP3.LUT UR5, UR4, 0x1000, URZ, 0xc, !UPT ;  /* 0x0000100004057892 */ /* 0x000fc4000f8e0cff */
[----:B------:R-:W-:Y:S02]  /*0970*/  ULEA UR4, UR8, UR7, 0x18 ;  /* 0x0000000708047291 */ /* 0x000fe4000f8ec0ff */
[----:B------:R-:W-:Y:S02]  /*0980*/  MOV R3, UR9 ;  /* 0x0000000900037c02 */ /* 0x000fe40008000f00 */
[----:B------:R-:W-:Y:S02]  /*0990*/  MOV R77, UR5 ;  /* 0x00000005004d7c02 */ /* 0x000fe40008000f00 */
[----:B------:R-:W-:Y:S02]  /*09a0*/  LEA R2, R2, R3, 0x5 ;  /* 0x0000000302027211 */ /* 0x000fe400078e28ff */
[----:B------:R-:W-:Y:S02]  /*09b0*/  LEA R76, R0, UR4, 0x5 ;  /* 0x00000004004c7c11 */ /* 0x000fe4000f8e28ff */
[----:B------:R-:W-:-:S02]  /*09c0*/  IADD3 R90, PT, PT, R2, 0x10, R77 ;  /* 0x00000010025a7810 */ /* 0x000fc40007ffe04d */
[----:B------:R-:W-:Y:S01]  /*09d0*/  IADD3 R2, PT, PT, R76, UR5, RZ ;  /* 0x000000054c027c10 */ /* 0x000fe2000fffe0ff */
[----:B------:R-:W-:-:S06]  /*09e0*/  UMOV UR5, 0x10 ;  /* 0x0000001000057882 */ /* 0x000fcc0000000000 */
.L_x_1:
[----:B------:R-:W-:Y:S04]  /*09f0*/  LDS.128 R84, [R2+UR5+-0x10] ;  /* 0xfffff00502547984 */ /* 0x000fe80008000c00 */
[----:B------:R-:W0:Y:S04]  /*0a00*/  LDS.128 R80, [R90+-0x10] ;  /* 0xfffff0005a507984 */ /* 0x000e280000000c00 */
[----:B------:R1:W2:Y:S02]  /*0a10*/  LDS.128 R76, [R90] ;  /* 0x000000005a4c7984 */ /* 0x0002a40000000c00 */
[----:B-1----:R-:W-:Y:S01]  /*0a20*/  IADD3 R90, PT, PT, R90, 0x200, RZ ;  /* 0x000002005a5a7810 */ /* 0x002fe20007ffe0ff */
[C---:B0-----:R-:W-:Y:S01]  /*0a30*/  FFMA R64, R84.reuse, R80, R64 ;  /* 0x0000005054407223 */ /* 0x041fe20000000040 */
[C---:B------:R-:W-:Y:S01]  /*0a40*/  FFMA R65, R84.reuse, R81, R65 ;  /* 0x0000005154417223 */ /* 0x040fe20000000041 */
[C---:B------:R-:W-:Y:S01]  /*0a50*/  FFMA R66, R84.reuse, R82, R66 ;  /* 0x0000005254427223 */ /* 0x040fe20000000042 */
[C---:B------:R-:W-:Y:S01]  /*0a60*/  FFMA R67, R84.reuse, R83, R67 ;  /* 0x0000005354437223 */ /* 0x040fe20000000043 */
[C---:B--2---:R-:W-:Y:S01]  /*0a70*/  FFMA R60, R84.reuse, R76, R60 ;  /* 0x0000004c543c7223 */ /* 0x044fe2000000003c */
[C---:B------:R-:W-:Y:S01]  /*0a80*/  FFMA R61, R84.reuse, R77, R61 ;  /* 0x0000004d543d7223 */ /* 0x040fe2000000003d */
[C---:B------:R-:W-:Y:S01]  /*0a90*/  FFMA R62, R84.reuse, R78, R62 ;  /* 0x0000004e543e7223 */ /* 0x040fe2000000003e */
[----:B------:R-:W-:Y:S01]  /*0aa0*/  FFMA R63, R84, R79, R63 ;  /* 0x0000004f543f7223 */ /* 0x000fe2000000003f */
[C---:B------:R-:W-:Y:S01]  /*0ab0*/  FFMA R56, R85.reuse, R80, R56 ;  /* 0x0000005055387223 */ /* 0x040fe20000000038 */
[C---:B------:R-:W-:Y:S01]  /*0ac0*/  FFMA R57, R85.reuse, R81, R57 ;  /* 0x0000005155397223 */ /* 0x040fe20000000039 */
[C---:B------:R-:W-:Y:S01]  /*0ad0*/  FFMA R58, R85.reuse, R82, R58 ;  /* 0x00000052553a7223 */ /* 0x040fe2000000003a */
[C---:B------:R-:W-:Y:S01]  /*0ae0*/  FFMA R59, R85.reuse, R83, R59 ;  /* 0x00000053553b7223 */ /* 0x040fe2000000003b */
[C---:B------:R-:W-:Y:S01]  /*0af0*/  FFMA R52, R85.reuse, R76, R52 ;  /* 0x0000004c55347223 */ /* 0x040fe20000000034 */
        /* <DEDUP_REMOVED lines=18> */
[----:B------:R-:W-:-:S02]  /*0c20*/  FFMA R39, R87, R79, R39 ;  /* 0x0000004f57277223 */ /* 0x000fc40000000027 */
[----:B------:R-:W0:Y:S01]  /*0c30*/  LDS.128 R84, [R2+UR5] ;  /* 0x0000000502547984 */ /* 0x000e220008000c00 */
[----:B------:R-:W-:-:S04]  /*0c40*/  UIADD3 UR5, UPT, UPT, UR5, 0x200, URZ ;  /* 0x0000020005057890 */ /* 0x000fc8000fffe0ff */
[----:B------:R-:W-:Y:S01]  /*0c50*/  UISETP.NE.AND UP0, UPT, UR5, 0x1010, UPT ;  /* 0x000010100500788c */ /* 0x000fe2000bf05270 */
[C---:B0-----:R-:W-:Y:S01]  /*0c60*/  FFMA R32, R84.reuse, R80, R32 ;  /* 0x0000005054207223 */ /* 0x041fe20000000020 */
        /* <DEDUP_REMOVED lines=31> */
[----:B------:R-:W-:Y:S06]  /*0e60*/  BRA.U UP0, `(.L_x_1) ;  /* 0xfffffff900e07547 */ /* 0x000fec000b83ffff */
[----:B------:R-:W0:Y:S01]  /*0e70*/  S2R R2, SR_TID.Y ;  /* 0x0000000000027919 */ /* 0x000e220000002200 */
[----:B------:R-:W0:Y:S02]  /*0e80*/  LDCU UR5, c[0x0][0x360] ;  /* 0x00006c00ff0577ac */ /* 0x000e240008000800 */
[----:B0-----:R-:W-:Y:S01]  /*0e90*/  IMAD R76, R2, UR5, R0 ;  /* 0x00000005024c7c24 */ /* 0x001fe2000f8e0200 */
[----:B------:R-:W-:Y:S02]  /*0ea0*/  USHF.L.U32 UR5, UR11, 0xc, URZ ;  /* 0x0000000c0b057899 */ /* 0x000fe400080006ff */
[----:B------:R-:W-:Y:S02]  /*0eb0*/  UIADD3 UR11, UPT, UPT, UR11, 0x1, URZ ;  /* 0x000000010b0b7890 */ /* 0x000fe4000fffe0ff */
[----:B------:R-:W-:Y:S01]  /*0ec0*/  SHF.L.U32 R77, R76, 0x9, RZ ;  /* 0x000000094c4d7819 */ /* 0x000fe200000006ff */
[----:B------:R-:W-:Y:S02]  /*0ed0*/  ULOP3.LUT UR5, UR5, 0x1000, URZ, 0xc0, !UPT ;  /* 0x0000100005057892 */ /* 0x000fe4000f8ec0ff */
[----:B------:R-:W-:Y:S01]  /*0ee0*/  UISETP.NE.AND UP0, UPT, UR11, UR10, UPT ;  /* 0x0000000a0b00728c */ /* 0x000fe2000bf05270 */
[----:B------:R-:W-:-:S04]  /*0ef0*/  LOP3.LUT R77, R77, 0x200, RZ, 0xc0, !PT ;  /* 0x000002004d4d7812 */ /* 0x000fc800078ec0ff */
[C---:B------:R-:W-:Y:S02]  /*0f00*/  LEA.HI R77, R76.reuse, R77, RZ, 0x1f ;  /* 0x0000004d4c4d7211 */ /* 0x040fe400078ff8ff */
[----:B------:R-:W-:Y:S02]  /*0f10*/  LEA R76, R76, R3, 0x4 ;  /* 0x000000034c4c7211 */ /* 0x000fe400078e20ff */
[----:B------:R-:W-:-:S05]  /*0f20*/  LEA R77, R77, UR4, 0x2 ;  /* 0x000000044d4d7c11 */ /* 0x000fca000f8e10ff */
[----:B-----5:R0:W-:Y:S04]  /*0f30*/  STS [R77+UR5], R68 ;  /* 0x000000444d007988 */ /* 0x0201e80008000805 */
[----:B------:R0:W-:Y:S04]  /*0f40*/  STS [R77+UR5+0x200], R69 ;  /* 0x000200454d007988 */ /* 0x0001e80008000805 */
[----:B------:R0:W-:Y:S04]  /*0f50*/  STS [R77+UR5+0x400], R70 ;  /* 0x000400464d007988 */ /* 0x0001e80008000805 */
[----:B------:R0:W-:Y:S04]  /*0f60*/  STS [R77+UR5+0x600], R71 ;  /* 0x000600474d007988 */ /* 0x0001e80008000805 */
[----:B------:R0:W-:Y:S01]  /*0f70*/  STS.128 [R76+UR5], R72 ;  /* 0x000000484c007988 */ /* 0x0001e20008000c05 */
[----:B------:R-:W-:Y:S06]  /*0f80*/  BAR.SYNC.DEFER_BLOCKING 0x0 ;  /* 0x0000000000007b1d */ /* 0x000fec0000010000 */
[----:B------:R-:W-:Y:S05]  /*0f90*/  BRA.U UP0, `(.L_x_2) ;  /* 0xfffffff9002c7547 */ /* 0x000fea000b83ffff */
.L_x_0:
[----:B------:R-:W-:-:S04]  /*0fa0*/  UIADD3 UR5, UPT, UPT, UR6, -0x1, URZ ;  /* 0xffffffff06057890 */ /* 0x000fc8000fffe0ff */
[----:B------:R-:W-:-:S04]  /*0fb0*/  ULEA.HI UR6, UR5, UR5, URZ, 0x1 ;  /* 0x0000000505067291 */ /* 0x000fc8000f8f08ff */
[----:B------:R-:W-:-:S04]  /*0fc0*/  ULOP3.LUT UR6, UR6, 0xfffffffe, URZ, 0xc0, !UPT ;  /* 0xfffffffe06067892 */ /* 0x000fc8000f8ec0ff */
[----:B------:R-:W-:-:S04]  /*0fd0*/  UIADD3 UR6, UPT, UPT, UR5, -UR6, URZ ;  /* 0x8000000605067290 */ /* 0x000fc8000fffe0ff */
[----:B------:R-:W-:-:S06]  /*0fe0*/  USHF.L.U32 UR6, UR6, 0xc, URZ ;  /* 0x0000000c06067899 */ /* 0x000fcc00080006ff */
[----:B0-----:R-:W-:Y:S02]  /*0ff0*/  LEA R68, R2, UR6, 0x5 ;  /* 0x0000000602447c11 */ /* 0x001fe4000f8e28ff */
[----:B------:R-:W-:Y:S02]  /*1000*/  LEA R84, R0, UR6, 0x5 ;  /* 0x0000000600547c11 */ /* 0x000fe4000f8e28ff */
[----:B------:R-:W-:Y:S02]  /*1010*/  IADD3 R3, PT, PT, R68, 0x10, R3 ;  /* 0x0000001044037810 */ /* 0x000fe40007ffe003 */
[----:B------:R-:W-:Y:S01]  /*1020*/  IADD3 R84, PT, PT, R84, UR4, RZ ;  /* 0x0000000454547c10 */ /* 0x000fe2000fffe0ff */
[----:B------:R-:W-:-:S06]  /*1030*/  UMOV UR4, 0x10 ;  /* 0x0000001000047882 */ /* 0x000fcc0000000000 */
.L_x_3:
[----:B------:R-:W-:Y:S04]  /*1040*/  LDS.128 R68, [R84+UR4+-0x10] ;  /* 0xfffff00454447984 */ /* 0x000fe80008000c00 */
[----:B------:R-:W0:Y:S04]  /*1050*/  LDS.128 R72, [R3+-0x10] ;  /* 0xfffff00003487984 */ /* 0x000e280000000c00 */
[----:B------:R-:W1:Y:S04]  /*1060*/  LDS.128 R76, [R3] ;  /* 0x00000000034c7984 */ /* 0x000e680000000c00 */
[----:B------:R-:W2:Y:S01]  /*1070*/  LDS.128 R80, [R84+UR4] ;  /* 0x0000000454507984 */ /* 0x000ea20008000c00 */
[C---:B0-----:R-:W-:Y:S01]  /*1080*/  FFMA R64, R68.reuse, R72, R64 ;  /* 0x0000004844407223 */ /* 0x041fe20000000040 */
[C---:B------:R-:W-:Y:S01]  /*1090*/  FFMA R65, R68.reuse, R73, R65 ;  /* 0x0000004944417223 */ /* 0x040fe20000000041 */
[C---:B------:R-:W-:Y:S01]  /*10a0*/  FFMA R66, R68.reuse, R74, R66 ;  /* 0x0000004a44427223 */ /* 0x040fe20000000042 */
[C---:B------:R-:W-:Y:S01]  /*10b0*/  FFMA R67, R68.reuse, R75, R67 ;  /* 0x0000004b44437223 */ /* 0x040fe20000000043 */
[C---:B-1----:R-:W-:Y:S01]  /*10c0*/  FFMA R60, R68.reuse, R76, R60 ;  /* 0x0000004c443c7223 */ /* 0x042fe2000000003c */
        /* <DEDUP_REMOVED lines=27> */
[C---:B--2---:R-:W-:Y:S01]  /*1280*/  FFMA R32, R80.reuse, R72, R32 ;  /* 0x0000004850207223 */ /* 0x044fe20000000020 */
        /* <DEDUP_REMOVED lines=27> */
[----:B------:R-:W-:Y:S01]  /*1440*/  LDS.128 R16, [R3+0x1f0] ;  /* 0x0001f00003107984 */ /* 0x000fe20000000c00 */
[C---:B------:R-:W-:Y:S01]  /*1450*/  FFMA R4, R83.reuse, R76, R4 ;  /* 0x0000004c53047223 */ /* 0x040fe20000000004 */
[C---:B------:R-:W-:Y:S01]  /*1460*/  FFMA R5, R83.reuse, R77, R5 ;  /* 0x0000004d53057223 */ /* 0x040fe20000000005 */
[C---:B------:R-:W-:Y:S01]  /*1470*/  FFMA R6, R83.reuse, R78, R6 ;  /* 0x0000004e53067223 */ /* 0x040fe20000000006 */
[----:B------:R-:W-:Y:S01]  /*1480*/  LDS.128 R20, [R3+0x200] ;  /* 0x0002000003147984 */ /* 0x000fe20000000c00 */
[----:B------:R-:W-:-:S03]  /*1490*/  FFMA R7, R83, R79, R7 ;  /* 0x0000004f53077223 */ /* 0x000fc60000000007 */
[----:B------:R-:W0:Y:S04]  /*14a0*/  LDS.128 R8, [R84+UR4+0x200] ;  /* 0x0002000454087984 */ /* 0x000e280008000c00 */
[----:B------:R-:W1:Y:S01]  /*14b0*/  LDS.128 R12, [R84+UR4+0x1f0] ;  /* 0x0001f004540c7984 */ /* 0x000e620008000c00 */
[C---:B0-----:R-:W-:Y:S01]  /*14c0*/  FFMA R32, R8.reuse, R16, R32 ;  /* 0x0000001008207223 */ /* 0x041fe20000000020 */
[C---:B------:R-:W-:Y:S01]  /*14d0*/  FFMA R33, R8.reuse, R17, R33 ;  /* 0x0000001108217223 */ /* 0x040fe20000000021 */
[C---:B------:R-:W-:Y:S01]  /*14e0*/  FFMA R34, R8.reuse, R18, R34 ;  /* 0x0000001208227223 */ /* 0x040fe20000000022 */
[C---:B------:R-:W-:Y:S01]  /*14f0*/  FFMA R35, R8.reuse, R19, R35 ;  /* 0x0000001308237223 */ /* 0x040fe20000000023 */
[C---:B------:R-:W-:Y:S01]  /*1500*/  FFMA R76, R8.reuse, R20, R28 ;  /* 0x00000014084c7223 */ /* 0x040fe2000000001c */
[C---:B------:R-:W-:Y:S01]  /*1510*/  FFMA R77, R8.reuse, R21, R29 ;  /* 0x00000015084d7223 */ /* 0x040fe2000000001d */
[----:B------:R-:W-:Y:S01]  /*1520*/  FFMA R78, R8, R22, R30 ;  /* 0x00000016084e7223 */ /* 0x000fe2000000001e */
[C---:B-1----:R-:W-:Y:S01]  /*1530*/  FFMA R64, R12.reuse, R16, R64 ;  /* 0x000000100c407223 */ /* 0x042fe20000000040 */
        /* <DEDUP_REMOVED lines=30> */
[-C--:B------:R-:W-:Y:S01]  /*1720*/  FFMA R39, R15, R23.reuse, R39 ;  /* 0x000000170f277223 */ /* 0x080fe20000000027 */
[----:B------:R-:W-:Y:S01]  /*1730*/  FFMA R8, R8, R23, R31 ;  /* 0x0000001708087223 */ /* 0x000fe2000000001f */
        /* <DEDUP_REMOVED lines=8> */
[----:B------:R-:W-:Y:S01]  /*17c0*/  LDS.128 R28, [R84+UR4+0x3f0] ;  /* 0x0003f004541c7984 */ /* 0x000fe20008000c00 */
[C---:B------:R-:W-:Y:S01]  /*17d0*/  FFMA R72, R11.reuse, R16, R72 ;  /* 0x000000100b487223 */ /* 0x040fe20000000048 */
[C---:B------:R-:W-:Y:S01]  /*17e0*/  FFMA R73, R11.reuse, R17, R73 ;  /* 0x000000110b497223 */ /* 0x040fe20000000049 */
[C---:B------:R-:W-:Y:S01]  /*17f0*/  FFMA R74, R11.reuse, R18, R74 ;  /* 0x000000120b4a7223 */ /* 0x040fe2000000004a */
[----:B------:R-:W0:Y:S01]  /*1800*/  LDS.128 R24, [R3+0x3f0] ;  /* 0x0003f00003187984 */ /* 0x000e220000000c00 */
[----:B------:R-:W-:Y:S01]  /*1810*/  FFMA R75, R11, R19, R75 ;  /* 0x000000130b4b7223 */ /* 0x000fe2000000004b */
[C---:B------:R-:W-:Y:S01]  /*1820*/  FFMA R68, R9.reuse, R20, R68 ;  /* 0x0000001409447223 */ /* 0x040fe20000000044 */
[C---:B------:R-:W-:Y:S01]  /*1830*/  FFMA R69, R9.reuse, R21, R69 ;  /* 0x0000001509457223 */ /* 0x040fe20000000045 */
[----:B------:R-:W1:Y:S01]  /*1840*/  LDS.128 R12, [R3+0x400] ;  /* 0x00040000030c7984 */ /* 0x000e620000000c00 */
[C---:B------:R-:W-:Y:S01]  /*1850*/  FFMA R70, R9.reuse, R22, R70 ;  /* 0x0000001609467223 */ /* 0x040fe20000000046 */
[----:B------:R-:W-:Y:S01]  /*1860*/  FFMA R81, R9, R23, R81 ;  /* 0x0000001709517223 */ /* 0x000fe20000000051 */
[C---:B------:R-:W-:Y:S01]  /*1870*/  FFMA R87, R10.reuse, R20, R87 ;  /* 0x000000140a577223 */ /* 0x040fe20000000057 */
[----:B------:R-:W2:Y:S01]  /*1880*/  LDS.128 R16, [R84+UR4+0x400] ;  /* 0x0004000454107984 */ /* 0x000ea20008000c00 */
[C---:B------:R-:W-:Y:S01]  /*1890*/  FFMA R88, R10.reuse, R21, R88 ;  /* 0x000000150a587223 */ /* 0x040fe20000000058 */
[C---:B------:R-:W-:Y:S01]  /*18a0*/  FFMA R89, R10.reuse, R22, R89 ;  /* 0x000000160a597223 */ /* 0x040fe20000000059 */
[----:B------:R-:W-:Y:S01]  /*18b0*/  FFMA R82, R10, R23, R82 ;  /* 0x000000170a527223 */ /* 0x000fe20000000052 */
[C---:B------:R-:W-:Y:S01]  /*18c0*/  FFMA R20, R11.reuse, R20, R4 ;  /* 0x000000140b147223 */ /* 0x040fe20000000004 */
[C---:B------:R-:W-:Y:S01]  /*18d0*/  FFMA R21, R11.reuse, R21, R5 ;  /* 0x000000150b157223 */ /* 0x040fe20000000005 */
[C---:B------:R-:W-:Y:S01]  /*18e0*/  FFMA R22, R11.reuse, R22, R6 ;  /* 0x000000160b167223 */ /* 0x040fe20000000006 */
[----:B------:R-:W-:-:S02]  /*18f0*/  FFMA R23, R11, R23, R7 ;  /* 0x000000170b177223 */ /* 0x000fc40000000007 */
[----:B------:R-:W-:Y:S01]  /*1900*/  LDS.128 R4, [R3+0x600] ;  /* 0x0006000003047984 */ /* 0x000fe20000000c00 */
        /* <DEDUP_REMOVED lines=40> */
[----:B------:R-:W-:Y:S01]  /*1b90*/  FFMA R92, R17, R25, R83 ;  /* 0x00000019115c7223 */ /* 0x000fe20000000053 */
[----:B------:R-:W-:Y:S01]  /*1ba0*/  FFMA R31, R31, R15, R39 ;  /* 0x0000000f1f1f7223 */ /* 0x000fe20000000027 */
[C---:B------:R-:W-:Y:S01]  /*1bb0*/  FFMA R90, R17.reuse, R26, R90 ;  /* 0x0000001a115a7223 */ /* 0x040fe2000000005a */
[C---:B------:R-:W-:Y:S01]  /*1bc0*/  FFMA R91, R17.reuse, R27, R91 ;  /* 0x0000001b115b7223 */ /* 0x040fe2000000005b */
[C---:B------:R-:W-:Y:S01]  /*1bd0*/  FFMA R83, R17.reuse, R12, R68 ;  /* 0x0000000c11537223 */ /* 0x040fe20000000044 */
[C---:B------:R-:W-:Y:S01]  /*1be0*/  FFMA R79, R17.reuse, R13, R69 ;  /* 0x0000000d114f7223 */ /* 0x040fe20000000045 */
[C---:B------:R-:W-:Y:S01]  /*1bf0*/  FFMA R16, R17.reuse, R14, R70 ;  /* 0x0000000e11107223 */ /* 0x040fe20000000046 */
[----:B------:R-:W-:Y:S01]  /*1c00*/  FFMA R81, R17, R15, R81 ;  /* 0x0000000f11517223 */ /* 0x000fe20000000051 */
[C---:B------:R-:W-:Y:S01]  /*1c10*/  FFMA R17, R18.reuse, R24, R71 ;  /* 0x0000001812117223 */ /* 0x040fe20000000047 */
[----:B------:R-:W0:Y:S01]  /*1c20*/  LDS.128 R36, [R84+UR4+0x5f0] ;  /* 0x0005f00454247984 */ /* 0x000e220008000c00 */
[C---:B------:R-:W-:Y:S01]  /*1c30*/  FFMA R80, R18.reuse, R25, R80 ;  /* 0x0000001912507223 */ /* 0x040fe20000000050 */
[C---:B------:R-:W-:Y:S01]  /*1c40*/  FFMA R85, R18.reuse, R26, R85 ;  /* 0x0000001a12557223 */ /* 0x040fe20000000055 */
[C---:B------:R-:W-:Y:S01]  /*1c50*/  FFMA R86, R18.reuse, R27, R86 ;  /* 0x0000001b12567223 */ /* 0x040fe20000000056 */
[----:B------:R1:W2:Y:S01]  /*1c60*/  LDS.128 R8, [R3+0x5f0] ;  /* 0x0005f00003087984 */ /* 0x0002a20000000c00 */
[C---:B------:R-:W-:Y:S01]  /*1c70*/  FFMA R87, R18.reuse, R12, R87 ;  /* 0x0000000c12577223 */ /* 0x040fe20000000057 */
[C---:B------:R-:W-:Y:S01]  /*1c80*/  FFMA R88, R18.reuse, R13, R88 ;  /* 0x0000000d12587223 */ /* 0x040fe20000000058 */
[C---:B------:R-:W-:Y:S01]  /*1c90*/  FFMA R89, R18.reuse, R14, R89 ;  /* 0x0000000e12597223 */ /* 0x040fe20000000059 */
[----:B------:R-:W3:Y:S01]  /*1ca0*/  LDS.128 R68, [R84+UR4+0x600] ;  /* 0x0006000454447984 */ /* 0x000ee20008000c00 */
[----:B------:R-:W-:Y:S01]  /*1cb0*/  UIADD3 UR4, UPT, UPT, UR4, 0x800, URZ ;  /* 0x0000080004047890 */ /* 0x000fe2000fffe0ff */
[----:B------:R-:W-:Y:S01]  /*1cc0*/  FFMA R82, R18, R15, R82 ;  /* 0x0000000f12527223 */ /* 0x000fe20000000052 */
[C---:B------:R-:W-:Y:S01]  /*1cd0*/  FFMA R72, R19.reuse, R24, R72 ;  /* 0x0000001813487223 */ /* 0x040fe20000000048 */
[C---:B------:R-:W-:Y:S01]  /*1ce0*/  FFMA R73, R19.reuse, R25, R73 ;  /* 0x0000001913497223 */ /* 0x040fe20000000049 */
[----:B------:R-:W-:Y:S01]  /*1cf0*/  UISETP.NE.AND UP0, UPT, UR4, 0x1010, UPT ;  /* 0x000010100400788c */ /* 0x000fe2000bf05270 */
[C---:B------:R-:W-:Y:S01]  /*1d00*/  FFMA R74, R19.reuse, R26, R74 ;  /* 0x0000001a134a7223 */ /* 0x040fe2000000004a */
[C---:B------:R-:W-:Y:S01]  /*1d10*/  FFMA R75, R19.reuse, R27, R75 ;  /* 0x0000001b134b7223 */ /* 0x040fe2000000004b */
[C---:B------:R-:W-:Y:S01]  /*1d20*/  FFMA R95, R19.reuse, R12, R20 ;  /* 0x0000000c135f7223 */ /* 0x040fe20000000014 */
[C---:B------:R-:W-:Y:S01]  /*1d30*/  FFMA R96, R19.reuse, R13, R21 ;  /* 0x0000000d13607223 */ /* 0x040fe20000000015 */
[C---:B------:R-:W-:Y:S01]  /*1d40*/  FFMA R97, R19.reuse, R14, R22 ;  /* 0x0000000e13617223 */ /* 0x040fe20000000016 */
[----:B------:R-:W-:Y:S01]  /*1d50*/  FFMA R98, R19, R15, R23 ;  /* 0x0000000f13627223 */ /* 0x000fe20000000017 */
        /* <DEDUP_REMOVED lines=31> */
[-C--:B------:R-:W-:Y:S01]  /*1f50*/  FFMA R38, R39, R6.reuse, R28 ;  /* 0x0000000627267223 */ /* 0x080fe2000000001c */
[----:B---3--:R-:W-:Y:S01]  /*1f60*/  FFMA R22, R69, R6, R16 ;  /* 0x0000000645167223 */ /* 0x008fe20000000010 */
[----:B------:R-:W-:Y:S01]  /*1f70*/  FFMA R39, R39, R7, R31 ;  /* 0x0000000727277223 */ /* 0x000fe2000000001f */
[-C--:B------:R-:W-:Y:S01]  /*1f80*/  FFMA R16, R70, R8.reuse, R17 ;  /* 0x0000000846107223 */ /* 0x080fe20000000011 */
        /* <DEDUP_REMOVED lines=31> */
[----:B------:R-:W0:Y:S01]  /*2180*/  S2R R3, SR_CTAID.X ;  /* 0x0000000000037919 */ /* 0x000e220000002500 */
[----:B------:R-:W0:Y:S01]  /*2190*/  LDCU UR4, c[0x0][0x360] ;  /* 0x00006c00ff0477ac */ /* 0x000e220008000800 */
[----:B------:R-:W1:Y:S01]  /*21a0*/  LDC.64 R68, c[0x0][0x390] ;  /* 0x0000e400ff447b82 */ /* 0x000e620000000a00 */
[----:B------:R-:W2:Y:S01]  /*21b0*/  S2R R71, SR_CTAID.Y ;  /* 0x0000000000477919 */ /* 0x000ea20000002600 */
[----:B------:R-:W2:Y:S01]  /*21c0*/  LDCU UR5, c[0x0][0x364] ;  /* 0x00006c80ff0577ac */ /* 0x000ea20008000800 */
[----:B0-----:R-:W-:Y:S02]  /*21d0*/  IMAD R0, R3, UR4, R0 ;  /* 0x0000000403007c24 */ /* 0x001fe4000f8e0200 */
[----:B--2---:R-:W-:-:S03]  /*21e0*/  IMAD R3, R71, UR5, R2 ;  /* 0x0000000547037c24 */ /* 0x004fc6000f8e0202 */
[----:B------:R-:W-:Y:S02]  /*21f0*/  SHF.L.U32 R0, R0, 0x3, RZ ;  /* 0x0000000300007819 */ /* 0x000fe400000006ff */
[----:B------:R-:W-:-:S05]  /*2200*/  SHF.L.U32 R3, R3, 0x3, RZ ;  /* 0x0000000303037819 */ /* 0x000fca00000006ff */
[----:B------:R-:W-:-:S04]  /*2210*/  IMAD R71, R0, UR14, R3 ;  /* 0x0000000e00477c24 */ /* 0x000fc8000f8e0203 */
[C---:B-1----:R-:W-:Y:S01]  /*2220*/  IMAD.WIDE.U32 R2, R71.reuse, 0x4, R68 ;  /* 0x0000000447027825 */ /* 0x042fe200078e0044 */
[----:B------:R-:W-:-:S04]  /*2230*/  IADD3 R71, PT, PT, R71, UR14, RZ ;  /* 0x0000000e47477c10 */ /* 0x000fc8000fffe0ff */
[C---:B------:R-:W-:Y:S01]  /*2240*/  IADD3 R73, PT, PT, R71.reuse, 0x4, RZ ;  /* 0x0000000447497810 */ /* 0x040fe20007ffe0ff */
[----:B------:R0:W-:Y:S01]  /*2250*/  STG.E.128 desc[UR12][R2.64], R64 ;  /* 0x0000004002007986 */ /* 0x0001e2000c101d0c */
[C---:B------:R-:W-:Y:S01]  /*2260*/  IADD3 R77, PT, PT, R71.reuse, UR14, RZ ;  /* 0x0000000e474d7c10 */ /* 0x040fe2000fffe0ff */
[--C-:B------:R-:W-:Y:S01]  /*2270*/  IMAD.WIDE.U32 R70, R71, 0x4, R68.reuse ;  /* 0x0000000447467825 */ /* 0x100fe200078e0044 */
[----:B------:R-:W-:Y:S01]  /*2280*/  IADD3 R79, PT, PT, R73, UR14, RZ ;  /* 0x0000000e494f7c10 */ /* 0x000fe2000fffe0ff */
[----:B------:R1:W-:Y:S01]  /*2290*/  STG.E.128 desc[UR12][R2.64+0x10], R60 ;  /* 0x0000103c02007986 */ /* 0x0003e2000c101d0c */
[C---:B------:R-:W-:Y:S01]  /*22a0*/  IADD3 R81, PT, PT, R77.reuse, UR14, RZ ;  /* 0x0000000e4d517c10 */ /* 0x040fe2000fffe0ff */
[--C-:B------:R-:W-:Y:S02]  /*22b0*/  IMAD.WIDE.U32 R74, R77, 0x4, R68.reuse ;  /* 0x000000044d4a7825 */ /* 0x100fe400078e0044 */
[----:B------:R2:W-:Y:S02]  /*22c0*/  STG.E.128 desc[UR12][R70.64], R56 ;  /* 0x0000003846007986 */ /* 0x0005e4000c101d0c */
[C---:B------:R-:W-:Y:S01]  /*22d0*/  IMAD.WIDE.U32 R76, R79.reuse, 0x4, R68 ;  /* 0x000000044f4c7825 */ /* 0x040fe200078e0044 */
[----:B------:R-:W-:-:S03]  /*22e0*/  IADD3 R79, PT, PT, R79, UR14, RZ ;  /* 0x0000000e4f4f7c10 */ /* 0x000fc6000fffe0ff */
[----:B------:R-:W-:Y:S01]  /*22f0*/  IMAD.WIDE.U32 R72, R73, 0x4, R68 ;  /* 0x0000000449487825 */ /* 0x000fe200078e0044 */
[----:B0-----:R-:W-:-:S04]  /*2300*/  IADD3 R65, PT, PT, R81, UR14, RZ ;  /* 0x0000000e51417c10 */ /* 0x001fc8000fffe0ff */
[----:B------:R0:W-:Y:S01]  /*2310*/  STG.E.128 desc[UR12][R72.64], R52 ;  /* 0x0000003448007986 */ /* 0x0001e2000c101d0c */
[----:B-1----:R-:W-:-:S03]  /*2320*/  IADD3 R63, PT, PT, R79, UR14, RZ ;  /* 0x0000000e4f3f7c10 */ /* 0x002fc6000fffe0ff */
[----:B------:R1:W-:Y:S01]  /*2330*/  STG.E.128 desc[UR12][R74.64], R48 ;  /* 0x000000304a007986 */ /* 0x0003e2000c101d0c */
[--C-:B------:R-:W-:Y:S01]  /*2340*/  IMAD.WIDE.U32 R2, R81, 0x4, R68.reuse ;  /* 0x0000000451027825 */ /* 0x100fe200078e0044 */
[C---:B--2---:R-:W-:Y:S02]  /*2350*/  IADD3 R59, PT, PT, R65.reuse, UR14, RZ ;  /* 0x0000000e413b7c10 */ /* 0x044fe4000fffe0ff */
[----:B------:R2:W-:Y:S01]  /*2360*/  STG.E.128 desc[UR12][R76.64], R44 ;  /* 0x0000002c4c007986 */ /* 0x0005e2000c101d0c */
[--C-:B------:R-:W-:Y:S01]  /*2370*/  IMAD.WIDE.U32 R56, R65, 0x4, R68.reuse ;  /* 0x0000000441387825 */ /* 0x100fe200078e0044 */
[----:B------:R-:W-:Y:S02]  /*2380*/  IADD3 R65, PT, PT, R63, UR14, RZ ;  /* 0x0000000e3f417c10 */ /* 0x000fe4000fffe0ff */
[----:B------:R3:W-:Y:S01]  /*2390*/  STG.E.128 desc[UR12][R2.64], R40 ;  /* 0x0000002802007986 */ /* 0x0007e2000c101d0c */
[----:B------:R-:W-:Y:S01]  /*23a0*/  IMAD.WIDE.U32 R60, R79, 0x4, R68 ;  /* 0x000000044f3c7825 */ /* 0x000fe200078e0044 */
[----:B0-----:R-:W-:-:S04]  /*23b0*/  IADD3 R53, PT, PT, R65, UR14, RZ ;  /* 0x0000000e41357c10 */ /* 0x001fc8000fffe0ff */
[----:B------:R0:W-:Y:S01]  /*23c0*/  STG.E.128 desc[UR12][R60.64], R36 ;  /* 0x000000243c007986 */ /* 0x0001e2000c101d0c */
[----:B-1----:R-:W-:Y:S01]  /*23d0*/  IADD3 R51, PT, PT, R59, UR14, RZ ;  /* 0x0000000e3b337c10 */ /* 0x002fe2000fffe0ff */
[--C-:B------:R-:W-:Y:S02]  /*23e0*/  IMAD.WIDE.U32 R48, R65, 0x4, R68.reuse ;  /* 0x0000000441307825 */ /* 0x100fe400078e0044 */
[----:B------:R-:W-:Y:S01]  /*23f0*/  STG.E.128 desc[UR12][R56.64], R32 ;  /* 0x0000002038007986 */ /* 0x000fe2000c101d0c */
[----:B------:R-:W-:Y:S01]  /*2400*/  IADD3 R55, PT, PT, R51, UR14, RZ ;  /* 0x0000000e33377c10 */ /* 0x000fe2000fffe0ff */
[----:B--2---:R-:W-:-:S04]  /*2410*/  IMAD.WIDE.U32 R44, R63, 0x4, R68 ;  /* 0x000000043f2c7825 */ /* 0x004fc800078e0044 */
[--C-:B------:R-:W-:Y:S01]  /*2420*/  IMAD.WIDE.U32 R46, R59, 0x4, R68.reuse ;  /* 0x000000043b2e7825 */ /* 0x100fe200078e0044 */
[----:B------:R-:W-:Y:S01]  /*2430*/  IADD3 R59, PT, PT, R53, UR14, RZ ;  /* 0x0000000e353b7c10 */ /* 0x000fe2000fffe0ff */
[----:B------:R-:W-:Y:S02]  /*2440*/  STG.E.128 desc[UR12][R44.64], R28 ;  /* 0x0000001c2c007986 */ /* 0x000fe4000c101d0c */
[--C-:B------:R-:W-:Y:S02]  /*2450*/  IMAD.WIDE.U32 R50, R51, 0x4, R68.reuse ;  /* 0x0000000433327825 */ /* 0x100fe400078e0044 */
[----:B------:R-:W-:Y:S02]  /*2460*/  STG.E.128 desc[UR12][R46.64], R24 ;  /* 0x000000182e007986 */ /* 0x000fe4000c101d0c */
[--C-:B---3--:R-:W-:Y:S02]  /*2470*/  IMAD.WIDE.U32 R2, R53, 0x4, R68.reuse ;  /* 0x0000000435027825 */ /* 0x108fe400078e0044 */
[----:B------:R-:W-:Y:S02]  /*2480*/  STG.E.128 desc[UR12][R48.64], R20 ;  /* 0x0000001430007986 */ /* 0x000fe4000c101d0c */
[----:B0-----:R-:W-:-:S02]  /*2490*/  IMAD.WIDE.U32 R36, R55, 0x4, R68 ;  /* 0x0000000437247825 */ /* 0x001fc400078e0044 */
[----:B------:R-:W-:Y:S02]  /*24a0*/  STG.E.128 desc[UR12][R50.64], R16 ;  /* 0x0000001032007986 */ /* 0x000fe4000c101d0c */
[----:B------:R-:W-:Y:S02]  /*24b0*/  IMAD.WIDE.U32 R68, R59, 0x4, R68 ;  /* 0x000000043b447825 */ /* 0x000fe400078e0044 */
[----:B------:R-:W-:Y:S04]  /*24c0*/  STG.E.128 desc[UR12][R2.64], R12 ;  /* 0x0000000c02007986 */ /* 0x000fe8000c101d0c */
[----:B------:R-:W-:Y:S04]  /*24d0*/  STG.E.128 desc[UR12][R36.64], R8 ;  /* 0x0000000824007986 */ /* 0x000fe8000c101d0c */
[----:B------:R-:W-:Y:S01]  /*24e0*/  STG.E.128 desc[UR12][R68.64], R4 ;  /* 0x0000000444007986 */ /* 0x000fe2000c101d0c */
[----:B------:R-:W-:Y:S05]  /*24f0*/  EXIT ;  /* 0x000000000000794d */ /* 0x000fea0003800000 */
.L_x_4:
[----:B------:R-:W-:-:S00]  /*2500*/  BRA `(.L_x_4) ;  /* 0xfffffffc00fc7947 */ /* 0x000fc0000383ffff */
[----:B------:R-:W-:-:S00]  /*2510*/  NOP ;  /* 0x0000000000007918 */ /* 0x000fc00000000000 */
        /* <DEDUP_REMOVED lines=14> */
.L_x_5:


//--------------------- .nv.shared._Z15matrixKernel3thILi128ELi128ELi8ELi8ELi8EEvPfS0_S0_iii --------------------------
	.section	.nv.shared._Z15matrixKernel3thILi128ELi128ELi8ELi8ELi8EEvPfS0_S0_iii,"aw",@nobits
	.sectionflags	@""
	.align	4
.nv.shared._Z15matrixKernel3thILi128ELi128ELi8ELi8ELi8EEvPfS0_S0_iii:
	.zero		17408


//--------------------- .nv.shared.reserved.0     --------------------------
	.section	.nv.shared.reserved.0,"aw",@nobits
	.weak		__nv_reservedSMEM_offset_0_alias
	.size		__nv_reservedSMEM_offset_0_alias, 0, 64
	.other		__nv_reservedSMEM_offset_0_alias,@"STO_CUDA_RESERVED_SHARED STV_DEFAULT"
__nv_reservedSMEM_offset_0_alias:
	.zero		0
	.zero		64


//--------------------- .nv.constant0._Z15matrixKernel3thILi128ELi128ELi8ELi8ELi8EEvPfS0_S0_iii --------------------------
	.section	.nv.constant0._Z15matrixKernel3thILi128ELi128ELi8ELi8ELi8EEvPfS0_S0_iii,"a",@progbits
	.sectionflags	@""
	.align	4
.nv.constant0._Z15matrixKernel3thILi128ELi128ELi8ELi8ELi8EEvPfS0_S0_iii:
	.zero		932


//--------------------- SYMBOLS --------------------------

	.type		.nv.reservedSmem.offset0,@object
	.size		.nv.reservedSmem.offset0,0x4
	.type		.nv.reservedSmem.cap,@object
	.size		.nv.reservedSmem.cap,0x4
